//
// Generated by NVIDIA NVVM Compiler
//
// Compiler Build ID: CL-36424714
// Cuda compilation tools, release 13.0, V13.0.88
// Based on NVVM 20.0.0
//

.version 9.0
.target sm_100
.address_size 64

	// .globl	_Z9blue_procPhS_jjjyj
// _ZZ9blue_procPhS_jjjyjE8blue_avg has been demoted
// _ZZ10green_procPhS_jjjyjE9green_avg has been demoted
// _ZZ8red_procPhS_jjjyjE7red_avg has been demoted

.visible .entry _Z9blue_procPhS_jjjyj(
	.param .u64 .ptr .align 1 _Z9blue_procPhS_jjjyj_param_0,
	.param .u64 .ptr .align 1 _Z9blue_procPhS_jjjyj_param_1,
	.param .u32 _Z9blue_procPhS_jjjyj_param_2,
	.param .u32 _Z9blue_procPhS_jjjyj_param_3,
	.param .u32 _Z9blue_procPhS_jjjyj_param_4,
	.param .u64 _Z9blue_procPhS_jjjyj_param_5,
	.param .u32 _Z9blue_procPhS_jjjyj_param_6
)
{
	.reg .pred 	%p<13>;
	.reg .b16 	%rs<30>;
	.reg .b32 	%r<47>;
	.reg .b32 	%f<87>;
	.reg .b64 	%rd<71>;
	// demoted variable
	.shared .align 4 .f32 _ZZ9blue_procPhS_jjjyjE8blue_avg;
	ld.param.u64 	%rd12, [_Z9blue_procPhS_jjjyj_param_0];
	ld.param.u64 	%rd10, [_Z9blue_procPhS_jjjyj_param_1];
	ld.param.u32 	%r21, [_Z9blue_procPhS_jjjyj_param_2];
	ld.param.u32 	%r22, [_Z9blue_procPhS_jjjyj_param_3];
	ld.param.u32 	%r19, [_Z9blue_procPhS_jjjyj_param_4];
	ld.param.u64 	%rd11, [_Z9blue_procPhS_jjjyj_param_5];
	ld.param.u32 	%r20, [_Z9blue_procPhS_jjjyj_param_6];
	cvta.to.global.u64 	%rd1, %rd12;
	mov.u32 	%r23, %ctaid.x;
	mov.u32 	%r24, %ntid.x;
	mov.u32 	%r25, %tid.x;
	mad.lo.s32 	%r1, %r23, %r24, %r25;
	mov.u32 	%r26, %ctaid.y;
	mov.u32 	%r27, %ntid.y;
	mov.u32 	%r28, %tid.y;
	mad.lo.s32 	%r2, %r26, %r27, %r28;
	setp.ge.u32 	%p1, %r1, %r21;
	setp.ge.u32 	%p2, %r2, %r22;
	or.pred  	%p3, %p1, %p2;
	@%p3 bra 	$L__BB0_16;
	mad.lo.s32 	%r3, %r19, %r2, %r1;
	mov.b32 	%r29, 0;
	st.shared.u32 	[_ZZ9blue_procPhS_jjjyjE8blue_avg], %r29;
	setp.eq.s32 	%p4, %r20, 0;
	mov.f32 	%f85, 0f00000000;
	@%p4 bra 	$L__BB0_15;
	cvt.u64.u32 	%rd2, %r3;
	and.b32  	%r4, %r20, 15;
	setp.lt.u32 	%p5, %r20, 16;
	mov.b32 	%r44, 0;
	mov.f32 	%f85, 0f00000000;
	@%p5 bra 	$L__BB0_5;
	and.b32  	%r44, %r20, -16;
	neg.s32 	%r42, %r44;
	add.s64 	%rd69, %rd1, %rd2;
	shl.b64 	%rd4, %rd11, 4;
	mov.f32 	%f85, 0f00000000;
$L__BB0_4:
	.pragma "nounroll";
	ld.global.u8 	%rs1, [%rd69];
	cvt.rn.f32.u16 	%f19, %rs1;
	add.f32 	%f20, %f85, %f19;
	add.s64 	%rd13, %rd69, %rd11;
	ld.global.u8 	%rs2, [%rd13];
	cvt.rn.f32.u16 	%f21, %rs2;
	add.f32 	%f22, %f20, %f21;
	add.s64 	%rd14, %rd13, %rd11;
	ld.global.u8 	%rs3, [%rd14];
	cvt.rn.f32.u16 	%f23, %rs3;
	add.f32 	%f24, %f22, %f23;
	add.s64 	%rd15, %rd14, %rd11;
	ld.global.u8 	%rs4, [%rd15];
	cvt.rn.f32.u16 	%f25, %rs4;
	add.f32 	%f26, %f24, %f25;
	add.s64 	%rd16, %rd15, %rd11;
	ld.global.u8 	%rs5, [%rd16];
	cvt.rn.f32.u16 	%f27, %rs5;
	add.f32 	%f28, %f26, %f27;
	add.s64 	%rd17, %rd16, %rd11;
	ld.global.u8 	%rs6, [%rd17];
	cvt.rn.f32.u16 	%f29, %rs6;
	add.f32 	%f30, %f28, %f29;
	add.s64 	%rd18, %rd17, %rd11;
	ld.global.u8 	%rs7, [%rd18];
	cvt.rn.f32.u16 	%f31, %rs7;
	add.f32 	%f32, %f30, %f31;
	add.s64 	%rd19, %rd18, %rd11;
	ld.global.u8 	%rs8, [%rd19];
	cvt.rn.f32.u16 	%f33, %rs8;
	add.f32 	%f34, %f32, %f33;
	add.s64 	%rd20, %rd19, %rd11;
	ld.global.u8 	%rs9, [%rd20];
	cvt.rn.f32.u16 	%f35, %rs9;
	add.f32 	%f36, %f34, %f35;
	add.s64 	%rd21, %rd20, %rd11;
	ld.global.u8 	%rs10, [%rd21];
	cvt.rn.f32.u16 	%f37, %rs10;
	add.f32 	%f38, %f36, %f37;
	add.s64 	%rd22, %rd21, %rd11;
	ld.global.u8 	%rs11, [%rd22];
	cvt.rn.f32.u16 	%f39, %rs11;
	add.f32 	%f40, %f38, %f39;
	add.s64 	%rd23, %rd22, %rd11;
	ld.global.u8 	%rs12, [%rd23];
	cvt.rn.f32.u16 	%f41, %rs12;
	add.f32 	%f42, %f40, %f41;
	add.s64 	%rd24, %rd23, %rd11;
	ld.global.u8 	%rs13, [%rd24];
	cvt.rn.f32.u16 	%f43, %rs13;
	add.f32 	%f44, %f42, %f43;
	add.s64 	%rd25, %rd24, %rd11;
	ld.global.u8 	%rs14, [%rd25];
	cvt.rn.f32.u16 	%f45, %rs14;
	add.f32 	%f46, %f44, %f45;
	add.s64 	%rd26, %rd25, %rd11;
	ld.global.u8 	%rs15, [%rd26];
	cvt.rn.f32.u16 	%f47, %rs15;
	add.f32 	%f48, %f46, %f47;
	add.s64 	%rd27, %rd26, %rd11;
	ld.global.u8 	%rs16, [%rd27];
	cvt.rn.f32.u16 	%f49, %rs16;
	add.f32 	%f85, %f48, %f49;
	add.s32 	%r42, %r42, 16;
	add.s64 	%rd69, %rd69, %rd4;
	setp.ne.s32 	%p6, %r42, 0;
	@%p6 bra 	$L__BB0_4;
$L__BB0_5:
	setp.eq.s32 	%p7, %r4, 0;
	@%p7 bra 	$L__BB0_14;
	and.b32  	%r10, %r20, 7;
	setp.lt.u32 	%p8, %r4, 8;
	@%p8 bra 	$L__BB0_8;
	cvt.u64.u32 	%rd28, %r44;
	mad.lo.s64 	%rd29, %rd11, %rd28, %rd2;
	add.s64 	%rd30, %rd1, %rd29;
	ld.global.u8 	%rs17, [%rd30];
	cvt.rn.f32.u16 	%f51, %rs17;
	add.f32 	%f52, %f85, %f51;
	add.s32 	%r31, %r44, 1;
	cvt.u64.u32 	%rd31, %r31;
	mad.lo.s64 	%rd32, %rd11, %rd31, %rd2;
	add.s64 	%rd33, %rd1, %rd32;
	ld.global.u8 	%rs18, [%rd33];
	cvt.rn.f32.u16 	%f53, %rs18;
	add.f32 	%f54, %f52, %f53;
	add.s32 	%r32, %r44, 2;
	cvt.u64.u32 	%rd34, %r32;
	mad.lo.s64 	%rd35, %rd11, %rd34, %rd2;
	add.s64 	%rd36, %rd1, %rd35;
	ld.global.u8 	%rs19, [%rd36];
	cvt.rn.f32.u16 	%f55, %rs19;
	add.f32 	%f56, %f54, %f55;
	add.s32 	%r33, %r44, 3;
	cvt.u64.u32 	%rd37, %r33;
	mad.lo.s64 	%rd38, %rd11, %rd37, %rd2;
	add.s64 	%rd39, %rd1, %rd38;
	ld.global.u8 	%rs20, [%rd39];
	cvt.rn.f32.u16 	%f57, %rs20;
	add.f32 	%f58, %f56, %f57;
	add.s32 	%r34, %r44, 4;
	cvt.u64.u32 	%rd40, %r34;
	mad.lo.s64 	%rd41, %rd11, %rd40, %rd2;
	add.s64 	%rd42, %rd1, %rd41;
	ld.global.u8 	%rs21, [%rd42];
	cvt.rn.f32.u16 	%f59, %rs21;
	add.f32 	%f60, %f58, %f59;
	add.s32 	%r35, %r44, 5;
	cvt.u64.u32 	%rd43, %r35;
	mad.lo.s64 	%rd44, %rd11, %rd43, %rd2;
	add.s64 	%rd45, %rd1, %rd44;
	ld.global.u8 	%rs22, [%rd45];
	cvt.rn.f32.u16 	%f61, %rs22;
	add.f32 	%f62, %f60, %f61;
	add.s32 	%r36, %r44, 6;
	cvt.u64.u32 	%rd46, %r36;
	mad.lo.s64 	%rd47, %rd11, %rd46, %rd2;
	add.s64 	%rd48, %rd1, %rd47;
	ld.global.u8 	%rs23, [%rd48];
	cvt.rn.f32.u16 	%f63, %rs23;
	add.f32 	%f64, %f62, %f63;
	add.s32 	%r37, %r44, 7;
	cvt.u64.u32 	%rd49, %r37;
	mad.lo.s64 	%rd50, %rd11, %rd49, %rd2;
	add.s64 	%rd51, %rd1, %rd50;
	ld.global.u8 	%rs24, [%rd51];
	cvt.rn.f32.u16 	%f65, %rs24;
	add.f32 	%f85, %f64, %f65;
	add.s32 	%r44, %r44, 8;
$L__BB0_8:
	setp.eq.s32 	%p9, %r10, 0;
	@%p9 bra 	$L__BB0_14;
	and.b32  	%r13, %r20, 3;
	setp.lt.u32 	%p10, %r10, 4;
	@%p10 bra 	$L__BB0_11;
	cvt.u64.u32 	%rd52, %r44;
	mad.lo.s64 	%rd53, %rd11, %rd52, %rd2;
	add.s64 	%rd54, %rd1, %rd53;
	ld.global.u8 	%rs25, [%rd54];
	cvt.rn.f32.u16 	%f67, %rs25;
	add.f32 	%f68, %f85, %f67;
	add.s32 	%r38, %r44, 1;
	cvt.u64.u32 	%rd55, %r38;
	mad.lo.s64 	%rd56, %rd11, %rd55, %rd2;
	add.s64 	%rd57, %rd1, %rd56;
	ld.global.u8 	%rs26, [%rd57];
	cvt.rn.f32.u16 	%f69, %rs26;
	add.f32 	%f70, %f68, %f69;
	add.s32 	%r39, %r44, 2;
	cvt.u64.u32 	%rd58, %r39;
	mad.lo.s64 	%rd59, %rd11, %rd58, %rd2;
	add.s64 	%rd60, %rd1, %rd59;
	ld.global.u8 	%rs27, [%rd60];
	cvt.rn.f32.u16 	%f71, %rs27;
	add.f32 	%f72, %f70, %f71;
	add.s32 	%r40, %r44, 3;
	cvt.u64.u32 	%rd61, %r40;
	mad.lo.s64 	%rd62, %rd11, %rd61, %rd2;
	add.s64 	%rd63, %rd1, %rd62;
	ld.global.u8 	%rs28, [%rd63];
	cvt.rn.f32.u16 	%f73, %rs28;
	add.f32 	%f85, %f72, %f73;
	add.s32 	%r44, %r44, 4;
$L__BB0_11:
	setp.eq.s32 	%p11, %r13, 0;
	@%p11 bra 	$L__BB0_14;
	cvt.u64.u32 	%rd64, %r44;
	mad.lo.s64 	%rd65, %rd11, %rd64, %rd2;
	add.s64 	%rd70, %rd1, %rd65;
	neg.s32 	%r46, %r13;
$L__BB0_13:
	.pragma "nounroll";
	ld.global.u8 	%rs29, [%rd70];
	cvt.rn.f32.u16 	%f74, %rs29;
	add.f32 	%f85, %f85, %f74;
	add.s64 	%rd70, %rd70, %rd11;
	add.s32 	%r46, %r46, 1;
	setp.ne.s32 	%p12, %r46, 0;
	@%p12 bra 	$L__BB0_13;
$L__BB0_14:
	st.shared.f32 	[_ZZ9blue_procPhS_jjjyjE8blue_avg], %f85;
$L__BB0_15:
	cvt.rn.f32.u32 	%f75, %r20;
	div.rn.f32 	%f76, %f85, %f75;
	cvt.rzi.u32.f32 	%r41, %f76;
	cvt.u64.u32 	%rd66, %r3;
	cvta.to.global.u64 	%rd67, %rd10;
	add.s64 	%rd68, %rd67, %rd66;
	st.global.u8 	[%rd68], %r41;
$L__BB0_16:
	ret;

}
	// .globl	_Z10green_procPhS_jjjyj
.visible .entry _Z10green_procPhS_jjjyj(
	.param .u64 .ptr .align 1 _Z10green_procPhS_jjjyj_param_0,
	.param .u64 .ptr .align 1 _Z10green_procPhS_jjjyj_param_1,
	.param .u32 _Z10green_procPhS_jjjyj_param_2,
	.param .u32 _Z10green_procPhS_jjjyj_param_3,
	.param .u32 _Z10green_procPhS_jjjyj_param_4,
	.param .u64 _Z10green_procPhS_jjjyj_param_5,
	.param .u32 _Z10green_procPhS_jjjyj_param_6
)
{
	.reg .pred 	%p<13>;
	.reg .b16 	%rs<30>;
	.reg .b32 	%r<47>;
	.reg .b32 	%f<87>;
	.reg .b64 	%rd<71>;
	// demoted variable
	.shared .align 4 .f32 _ZZ10green_procPhS_jjjyjE9green_avg;
	ld.param.u64 	%rd12, [_Z10green_procPhS_jjjyj_param_0];
	ld.param.u64 	%rd10, [_Z10green_procPhS_jjjyj_param_1];
	ld.param.u32 	%r21, [_Z10green_procPhS_jjjyj_param_2];
	ld.param.u32 	%r22, [_Z10green_procPhS_jjjyj_param_3];
	ld.param.u32 	%r19, [_Z10green_procPhS_jjjyj_param_4];
	ld.param.u64 	%rd11, [_Z10green_procPhS_jjjyj_param_5];
	ld.param.u32 	%r20, [_Z10green_procPhS_jjjyj_param_6];
	cvta.to.global.u64 	%rd1, %rd12;
	mov.u32 	%r23, %ctaid.x;
	mov.u32 	%r24, %ntid.x;
	mov.u32 	%r25, %tid.x;
	mad.lo.s32 	%r1, %r23, %r24, %r25;
	mov.u32 	%r26, %ctaid.y;
	mov.u32 	%r27, %ntid.y;
	mov.u32 	%r28, %tid.y;
	mad.lo.s32 	%r2, %r26, %r27, %r28;
	setp.ge.u32 	%p1, %r1, %r21;
	setp.ge.u32 	%p2, %r2, %r22;
	or.pred  	%p3, %p1, %p2;
	@%p3 bra 	$L__BB1_16;
	mad.lo.s32 	%r3, %r19, %r2, %r1;
	mov.b32 	%r29, 0;
	st.shared.u32 	[_ZZ10green_procPhS_jjjyjE9green_avg], %r29;
	setp.eq.s32 	%p4, %r20, 0;
	mov.f32 	%f85, 0f00000000;
	@%p4 bra 	$L__BB1_15;
	cvt.u64.u32 	%rd2, %r3;
	and.b32  	%r4, %r20, 15;
	setp.lt.u32 	%p5, %r20, 16;
	mov.b32 	%r44, 0;
	mov.f32 	%f85, 0f00000000;
	@%p5 bra 	$L__BB1_5;
	and.b32  	%r44, %r20, -16;
	neg.s32 	%r42, %r44;
	add.s64 	%rd69, %rd1, %rd2;
	shl.b64 	%rd4, %rd11, 4;
	mov.f32 	%f85, 0f00000000;
$L__BB1_4:
	.pragma "nounroll";
	ld.global.u8 	%rs1, [%rd69];
	cvt.rn.f32.u16 	%f19, %rs1;
	add.f32 	%f20, %f85, %f19;
	add.s64 	%rd13, %rd69, %rd11;
	ld.global.u8 	%rs2, [%rd13];
	cvt.rn.f32.u16 	%f21, %rs2;
	add.f32 	%f22, %f20, %f21;
	add.s64 	%rd14, %rd13, %rd11;
	ld.global.u8 	%rs3, [%rd14];
	cvt.rn.f32.u16 	%f23, %rs3;
	add.f32 	%f24, %f22, %f23;
	add.s64 	%rd15, %rd14, %rd11;
	ld.global.u8 	%rs4, [%rd15];
	cvt.rn.f32.u16 	%f25, %rs4;
	add.f32 	%f26, %f24, %f25;
	add.s64 	%rd16, %rd15, %rd11;
	ld.global.u8 	%rs5, [%rd16];
	cvt.rn.f32.u16 	%f27, %rs5;
	add.f32 	%f28, %f26, %f27;
	add.s64 	%rd17, %rd16, %rd11;
	ld.global.u8 	%rs6, [%rd17];
	cvt.rn.f32.u16 	%f29, %rs6;
	add.f32 	%f30, %f28, %f29;
	add.s64 	%rd18, %rd17, %rd11;
	ld.global.u8 	%rs7, [%rd18];
	cvt.rn.f32.u16 	%f31, %rs7;
	add.f32 	%f32, %f30, %f31;
	add.s64 	%rd19, %rd18, %rd11;
	ld.global.u8 	%rs8, [%rd19];
	cvt.rn.f32.u16 	%f33, %rs8;
	add.f32 	%f34, %f32, %f33;
	add.s64 	%rd20, %rd19, %rd11;
	ld.global.u8 	%rs9, [%rd20];
	cvt.rn.f32.u16 	%f35, %rs9;
	add.f32 	%f36, %f34, %f35;
	add.s64 	%rd21, %rd20, %rd11;
	ld.global.u8 	%rs10, [%rd21];
	cvt.rn.f32.u16 	%f37, %rs10;
	add.f32 	%f38, %f36, %f37;
	add.s64 	%rd22, %rd21, %rd11;
	ld.global.u8 	%rs11, [%rd22];
	cvt.rn.f32.u16 	%f39, %rs11;
	add.f32 	%f40, %f38, %f39;
	add.s64 	%rd23, %rd22, %rd11;
	ld.global.u8 	%rs12, [%rd23];
	cvt.rn.f32.u16 	%f41, %rs12;
	add.f32 	%f42, %f40, %f41;
	add.s64 	%rd24, %rd23, %rd11;
	ld.global.u8 	%rs13, [%rd24];
	cvt.rn.f32.u16 	%f43, %rs13;
	add.f32 	%f44, %f42, %f43;
	add.s64 	%rd25, %rd24, %rd11;
	ld.global.u8 	%rs14, [%rd25];
	cvt.rn.f32.u16 	%f45, %rs14;
	add.f32 	%f46, %f44, %f45;
	add.s64 	%rd26, %rd25, %rd11;
	ld.global.u8 	%rs15, [%rd26];
	cvt.rn.f32.u16 	%f47, %rs15;
	add.f32 	%f48, %f46, %f47;
	add.s64 	%rd27, %rd26, %rd11;
	ld.global.u8 	%rs16, [%rd27];
	cvt.rn.f32.u16 	%f49, %rs16;
	add.f32 	%f85, %f48, %f49;
	add.s32 	%r42, %r42, 16;
	add.s64 	%rd69, %rd69, %rd4;
	setp.ne.s32 	%p6, %r42, 0;
	@%p6 bra 	$L__BB1_4;
$L__BB1_5:
	setp.eq.s32 	%p7, %r4, 0;
	@%p7 bra 	$L__BB1_14;
	and.b32  	%r10, %r20, 7;
	setp.lt.u32 	%p8, %r4, 8;
	@%p8 bra 	$L__BB1_8;
	cvt.u64.u32 	%rd28, %r44;
	mad.lo.s64 	%rd29, %rd11, %rd28, %rd2;
	add.s64 	%rd30, %rd1, %rd29;
	ld.global.u8 	%rs17, [%rd30];
	cvt.rn.f32.u16 	%f51, %rs17;
	add.f32 	%f52, %f85, %f51;
	add.s32 	%r31, %r44, 1;
	cvt.u64.u32 	%rd31, %r31;
	mad.lo.s64 	%rd32, %rd11, %rd31, %rd2;
	add.s64 	%rd33, %rd1, %rd32;
	ld.global.u8 	%rs18, [%rd33];
	cvt.rn.f32.u16 	%f53, %rs18;
	add.f32 	%f54, %f52, %f53;
	add.s32 	%r32, %r44, 2;
	cvt.u64.u32 	%rd34, %r32;
	mad.lo.s64 	%rd35, %rd11, %rd34, %rd2;
	add.s64 	%rd36, %rd1, %rd35;
	ld.global.u8 	%rs19, [%rd36];
	cvt.rn.f32.u16 	%f55, %rs19;
	add.f32 	%f56, %f54, %f55;
	add.s32 	%r33, %r44, 3;
	cvt.u64.u32 	%rd37, %r33;
	mad.lo.s64 	%rd38, %rd11, %rd37, %rd2;
	add.s64 	%rd39, %rd1, %rd38;
	ld.global.u8 	%rs20, [%rd39];
	cvt.rn.f32.u16 	%f57, %rs20;
	add.f32 	%f58, %f56, %f57;
	add.s32 	%r34, %r44, 4;
	cvt.u64.u32 	%rd40, %r34;
	mad.lo.s64 	%rd41, %rd11, %rd40, %rd2;
	add.s64 	%rd42, %rd1, %rd41;
	ld.global.u8 	%rs21, [%rd42];
	cvt.rn.f32.u16 	%f59, %rs21;
	add.f32 	%f60, %f58, %f59;
	add.s32 	%r35, %r44, 5;
	cvt.u64.u32 	%rd43, %r35;
	mad.lo.s64 	%rd44, %rd11, %rd43, %rd2;
	add.s64 	%rd45, %rd1, %rd44;
	ld.global.u8 	%rs22, [%rd45];
	cvt.rn.f32.u16 	%f61, %rs22;
	add.f32 	%f62, %f60, %f61;
	add.s32 	%r36, %r44, 6;
	cvt.u64.u32 	%rd46, %r36;
	mad.lo.s64 	%rd47, %rd11, %rd46, %rd2;
	add.s64 	%rd48, %rd1, %rd47;
	ld.global.u8 	%rs23, [%rd48];
	cvt.rn.f32.u16 	%f63, %rs23;
	add.f32 	%f64, %f62, %f63;
	add.s32 	%r37, %r44, 7;
	cvt.u64.u32 	%rd49, %r37;
	mad.lo.s64 	%rd50, %rd11, %rd49, %rd2;
	add.s64 	%rd51, %rd1, %rd50;
	ld.global.u8 	%rs24, [%rd51];
	cvt.rn.f32.u16 	%f65, %rs24;
	add.f32 	%f85, %f64, %f65;
	add.s32 	%r44, %r44, 8;
$L__BB1_8:
	setp.eq.s32 	%p9, %r10, 0;
	@%p9 bra 	$L__BB1_14;
	and.b32  	%r13, %r20, 3;
	setp.lt.u32 	%p10, %r10, 4;
	@%p10 bra 	$L__BB1_11;
	cvt.u64.u32 	%rd52, %r44;
	mad.lo.s64 	%rd53, %rd11, %rd52, %rd2;
	add.s64 	%rd54, %rd1, %rd53;
	ld.global.u8 	%rs25, [%rd54];
	cvt.rn.f32.u16 	%f67, %rs25;
	add.f32 	%f68, %f85, %f67;
	add.s32 	%r38, %r44, 1;
	cvt.u64.u32 	%rd55, %r38;
	mad.lo.s64 	%rd56, %rd11, %rd55, %rd2;
	add.s64 	%rd57, %rd1, %rd56;
	ld.global.u8 	%rs26, [%rd57];
	cvt.rn.f32.u16 	%f69, %rs26;
	add.f32 	%f70, %f68, %f69;
	add.s32 	%r39, %r44, 2;
	cvt.u64.u32 	%rd58, %r39;
	mad.lo.s64 	%rd59, %rd11, %rd58, %rd2;
	add.s64 	%rd60, %rd1, %rd59;
	ld.global.u8 	%rs27, [%rd60];
	cvt.rn.f32.u16 	%f71, %rs27;
	add.f32 	%f72, %f70, %f71;
	add.s32 	%r40, %r44, 3;
	cvt.u64.u32 	%rd61, %r40;
	mad.lo.s64 	%rd62, %rd11, %rd61, %rd2;
	add.s64 	%rd63, %rd1, %rd62;
	ld.global.u8 	%rs28, [%rd63];
	cvt.rn.f32.u16 	%f73, %rs28;
	add.f32 	%f85, %f72, %f73;
	add.s32 	%r44, %r44, 4;
$L__BB1_11:
	setp.eq.s32 	%p11, %r13, 0;
	@%p11 bra 	$L__BB1_14;
	cvt.u64.u32 	%rd64, %r44;
	mad.lo.s64 	%rd65, %rd11, %rd64, %rd2;
	add.s64 	%rd70, %rd1, %rd65;
	neg.s32 	%r46, %r13;
$L__BB1_13:
	.pragma "nounroll";
	ld.global.u8 	%rs29, [%rd70];
	cvt.rn.f32.u16 	%f74, %rs29;
	add.f32 	%f85, %f85, %f74;
	add.s64 	%rd70, %rd70, %rd11;
	add.s32 	%r46, %r46, 1;
	setp.ne.s32 	%p12, %r46, 0;
	@%p12 bra 	$L__BB1_13;
$L__BB1_14:
	st.shared.f32 	[_ZZ10green_procPhS_jjjyjE9green_avg], %f85;
$L__BB1_15:
	cvt.rn.f32.u32 	%f75, %r20;
	div.rn.f32 	%f76, %f85, %f75;
	cvt.rzi.u32.f32 	%r41, %f76;
	cvt.u64.u32 	%rd66, %r3;
	cvta.to.global.u64 	%rd67, %rd10;
	add.s64 	%rd68, %rd67, %rd66;
	st.global.u8 	[%rd68], %r41;
$L__BB1_16:
	ret;

}
	// .globl	_Z8red_procPhS_jjjyj
.visible .entry _Z8red_procPhS_jjjyj(
	.param .u64 .ptr .align 1 _Z8red_procPhS_jjjyj_param_0,
	.param .u64 .ptr .align 1 _Z8red_procPhS_jjjyj_param_1,
	.param .u32 _Z8red_procPhS_jjjyj_param_2,
	.param .u32 _Z8red_procPhS_jjjyj_param_3,
	.param .u32 _Z8red_procPhS_jjjyj_param_4,
	.param .u64 _Z8red_procPhS_jjjyj_param_5,
	.param .u32 _Z8red_procPhS_jjjyj_param_6
)
{
	.reg .pred 	%p<13>;
	.reg .b16 	%rs<30>;
	.reg .b32 	%r<47>;
	.reg .b32 	%f<87>;
	.reg .b64 	%rd<71>;
	// demoted variable
	.shared .align 4 .f32 _ZZ8red_procPhS_jjjyjE7red_avg;
	ld.param.u64 	%rd12, [_Z8red_procPhS_jjjyj_param_0];
	ld.param.u64 	%rd10, [_Z8red_procPhS_jjjyj_param_1];
	ld.param.u32 	%r21, [_Z8red_procPhS_jjjyj_param_2];
	ld.param.u32 	%r22, [_Z8red_procPhS_jjjyj_param_3];
	ld.param.u32 	%r19, [_Z8red_procPhS_jjjyj_param_4];
	ld.param.u64 	%rd11, [_Z8red_procPhS_jjjyj_param_5];
	ld.param.u32 	%r20, [_Z8red_procPhS_jjjyj_param_6];
	cvta.to.global.u64 	%rd1, %rd12;
	mov.u32 	%r23, %ctaid.x;
	mov.u32 	%r24, %ntid.x;
	mov.u32 	%r25, %tid.x;
	mad.lo.s32 	%r1, %r23, %r24, %r25;
	mov.u32 	%r26, %ctaid.y;
	mov.u32 	%r27, %ntid.y;
	mov.u32 	%r28, %tid.y;
	mad.lo.s32 	%r2, %r26, %r27, %r28;
	setp.ge.u32 	%p1, %r1, %r21;
	setp.ge.u32 	%p2, %r2, %r22;
	or.pred  	%p3, %p1, %p2;
	@%p3 bra 	$L__BB2_16;
	mad.lo.s32 	%r3, %r19, %r2, %r1;
	mov.b32 	%r29, 0;
	st.shared.u32 	[_ZZ8red_procPhS_jjjyjE7red_avg], %r29;
	setp.eq.s32 	%p4, %r20, 0;
	mov.f32 	%f85, 0f00000000;
	@%p4 bra 	$L__BB2_15;
	cvt.u64.u32 	%rd2, %r3;
	and.b32  	%r4, %r20, 15;
	setp.lt.u32 	%p5, %r20, 16;
	mov.b32 	%r44, 0;
	mov.f32 	%f85, 0f00000000;
	@%p5 bra 	$L__BB2_5;
	and.b32  	%r44, %r20, -16;
	neg.s32 	%r42, %r44;
	add.s64 	%rd69, %rd1, %rd2;
	shl.b64 	%rd4, %rd11, 4;
	mov.f32 	%f85, 0f00000000;
$L__BB2_4:
	.pragma "nounroll";
	ld.global.u8 	%rs1, [%rd69];
	cvt.rn.f32.u16 	%f19, %rs1;
	add.f32 	%f20, %f85, %f19;
	add.s64 	%rd13, %rd69, %rd11;
	ld.global.u8 	%rs2, [%rd13];
	cvt.rn.f32.u16 	%f21, %rs2;
	add.f32 	%f22, %f20, %f21;
	add.s64 	%rd14, %rd13, %rd11;
	ld.global.u8 	%rs3, [%rd14];
	cvt.rn.f32.u16 	%f23, %rs3;
	add.f32 	%f24, %f22, %f23;
	add.s64 	%rd15, %rd14, %rd11;
	ld.global.u8 	%rs4, [%rd15];
	cvt.rn.f32.u16 	%f25, %rs4;
	add.f32 	%f26, %f24, %f25;
	add.s64 	%rd16, %rd15, %rd11;
	ld.global.u8 	%rs5, [%rd16];
	cvt.rn.f32.u16 	%f27, %rs5;
	add.f32 	%f28, %f26, %f27;
	add.s64 	%rd17, %rd16, %rd11;
	ld.global.u8 	%rs6, [%rd17];
	cvt.rn.f32.u16 	%f29, %rs6;
	add.f32 	%f30, %f28, %f29;
	add.s64 	%rd18, %rd17, %rd11;
	ld.global.u8 	%rs7, [%rd18];
	cvt.rn.f32.u16 	%f31, %rs7;
	add.f32 	%f32, %f30, %f31;
	add.s64 	%rd19, %rd18, %rd11;
	ld.global.u8 	%rs8, [%rd19];
	cvt.rn.f32.u16 	%f33, %rs8;
	add.f32 	%f34, %f32, %f33;
	add.s64 	%rd20, %rd19, %rd11;
	ld.global.u8 	%rs9, [%rd20];
	cvt.rn.f32.u16 	%f35, %rs9;
	add.f32 	%f36, %f34, %f35;
	add.s64 	%rd21, %rd20, %rd11;
	ld.global.u8 	%rs10, [%rd21];
	cvt.rn.f32.u16 	%f37, %rs10;
	add.f32 	%f38, %f36, %f37;
	add.s64 	%rd22, %rd21, %rd11;
	ld.global.u8 	%rs11, [%rd22];
	cvt.rn.f32.u16 	%f39, %rs11;
	add.f32 	%f40, %f38, %f39;
	add.s64 	%rd23, %rd22, %rd11;
	ld.global.u8 	%rs12, [%rd23];
	cvt.rn.f32.u16 	%f41, %rs12;
	add.f32 	%f42, %f40, %f41;
	add.s64 	%rd24, %rd23, %rd11;
	ld.global.u8 	%rs13, [%rd24];
	cvt.rn.f32.u16 	%f43, %rs13;
	add.f32 	%f44, %f42, %f43;
	add.s64 	%rd25, %rd24, %rd11;
	ld.global.u8 	%rs14, [%rd25];
	cvt.rn.f32.u16 	%f45, %rs14;
	add.f32 	%f46, %f44, %f45;
	add.s64 	%rd26, %rd25, %rd11;
	ld.global.u8 	%rs15, [%rd26];
	cvt.rn.f32.u16 	%f47, %rs15;
	add.f32 	%f48, %f46, %f47;
	add.s64 	%rd27, %rd26, %rd11;
	ld.global.u8 	%rs16, [%rd27];
	cvt.rn.f32.u16 	%f49, %rs16;
	add.f32 	%f85, %f48, %f49;
	add.s32 	%r42, %r42, 16;
	add.s64 	%rd69, %rd69, %rd4;
	setp.ne.s32 	%p6, %r42, 0;
	@%p6 bra 	$L__BB2_4;
$L__BB2_5:
	setp.eq.s32 	%p7, %r4, 0;
	@%p7 bra 	$L__BB2_14;
	and.b32  	%r10, %r20, 7;
	setp.lt.u32 	%p8, %r4, 8;
	@%p8 bra 	$L__BB2_8;
	cvt.u64.u32 	%rd28, %r44;
	mad.lo.s64 	%rd29, %rd11, %rd28, %rd2;
	add.s64 	%rd30, %rd1, %rd29;
	ld.global.u8 	%rs17, [%rd30];
	cvt.rn.f32.u16 	%f51, %rs17;
	add.f32 	%f52, %f85, %f51;
	add.s32 	%r31, %r44, 1;
	cvt.u64.u32 	%rd31, %r31;
	mad.lo.s64 	%rd32, %rd11, %rd31, %rd2;
	add.s64 	%rd33, %rd1, %rd32;
	ld.global.u8 	%rs18, [%rd33];
	cvt.rn.f32.u16 	%f53, %rs18;
	add.f32 	%f54, %f52, %f53;
	add.s32 	%r32, %r44, 2;
	cvt.u64.u32 	%rd34, %r32;
	mad.lo.s64 	%rd35, %rd11, %rd34, %rd2;
	add.s64 	%rd36, %rd1, %rd35;
	ld.global.u8 	%rs19, [%rd36];
	cvt.rn.f32.u16 	%f55, %rs19;
	add.f32 	%f56, %f54, %f55;
	add.s32 	%r33, %r44, 3;
	cvt.u64.u32 	%rd37, %r33;
	mad.lo.s64 	%rd38, %rd11, %rd37, %rd2;
	add.s64 	%rd39, %rd1, %rd38;
	ld.global.u8 	%rs20, [%rd39];
	cvt.rn.f32.u16 	%f57, %rs20;
	add.f32 	%f58, %f56, %f57;
	add.s32 	%r34, %r44, 4;
	cvt.u64.u32 	%rd40, %r34;
	mad.lo.s64 	%rd41, %rd11, %rd40, %rd2;
	add.s64 	%rd42, %rd1, %rd41;
	ld.global.u8 	%rs21, [%rd42];
	cvt.rn.f32.u16 	%f59, %rs21;
	add.f32 	%f60, %f58, %f59;
	add.s32 	%r35, %r44, 5;
	cvt.u64.u32 	%rd43, %r35;
	mad.lo.s64 	%rd44, %rd11, %rd43, %rd2;
	add.s64 	%rd45, %rd1, %rd44;
	ld.global.u8 	%rs22, [%rd45];
	cvt.rn.f32.u16 	%f61, %rs22;
	add.f32 	%f62, %f60, %f61;
	add.s32 	%r36, %r44, 6;
	cvt.u64.u32 	%rd46, %r36;
	mad.lo.s64 	%rd47, %rd11, %rd46, %rd2;
	add.s64 	%rd48, %rd1, %rd47;
	ld.global.u8 	%rs23, [%rd48];
	cvt.rn.f32.u16 	%f63, %rs23;
	add.f32 	%f64, %f62, %f63;
	add.s32 	%r37, %r44, 7;
	cvt.u64.u32 	%rd49, %r37;
	mad.lo.s64 	%rd50, %rd11, %rd49, %rd2;
	add.s64 	%rd51, %rd1, %rd50;
	ld.global.u8 	%rs24, [%rd51];
	cvt.rn.f32.u16 	%f65, %rs24;
	add.f32 	%f85, %f64, %f65;
	add.s32 	%r44, %r44, 8;
$L__BB2_8:
	setp.eq.s32 	%p9, %r10, 0;
	@%p9 bra 	$L__BB2_14;
	and.b32  	%r13, %r20, 3;
	setp.lt.u32 	%p10, %r10, 4;
	@%p10 bra 	$L__BB2_11;
	cvt.u64.u32 	%rd52, %r44;
	mad.lo.s64 	%rd53, %rd11, %rd52, %rd2;
	add.s64 	%rd54, %rd1, %rd53;
	ld.global.u8 	%rs25, [%rd54];
	cvt.rn.f32.u16 	%f67, %rs25;
	add.f32 	%f68, %f85, %f67;
	add.s32 	%r38, %r44, 1;
	cvt.u64.u32 	%rd55, %r38;
	mad.lo.s64 	%rd56, %rd11, %rd55, %rd2;
	add.s64 	%rd57, %rd1, %rd56;
	ld.global.u8 	%rs26, [%rd57];
	cvt.rn.f32.u16 	%f69, %rs26;
	add.f32 	%f70, %f68, %f69;
	add.s32 	%r39, %r44, 2;
	cvt.u64.u32 	%rd58, %r39;
	mad.lo.s64 	%rd59, %rd11, %rd58, %rd2;
	add.s64 	%rd60, %rd1, %rd59;
	ld.global.u8 	%rs27, [%rd60];
	cvt.rn.f32.u16 	%f71, %rs27;
	add.f32 	%f72, %f70, %f71;
	add.s32 	%r40, %r44, 3;
	cvt.u64.u32 	%rd61, %r40;
	mad.lo.s64 	%rd62, %rd11, %rd61, %rd2;
	add.s64 	%rd63, %rd1, %rd62;
	ld.global.u8 	%rs28, [%rd63];
	cvt.rn.f32.u16 	%f73, %rs28;
	add.f32 	%f85, %f72, %f73;
	add.s32 	%r44, %r44, 4;
$L__BB2_11:
	setp.eq.s32 	%p11, %r13, 0;
	@%p11 bra 	$L__BB2_14;
	cvt.u64.u32 	%rd64, %r44;
	mad.lo.s64 	%rd65, %rd11, %rd64, %rd2;
	add.s64 	%rd70, %rd1, %rd65;
	neg.s32 	%r46, %r13;
$L__BB2_13:
	.pragma "nounroll";
	ld.global.u8 	%rs29, [%rd70];
	cvt.rn.f32.u16 	%f74, %rs29;
	add.f32 	%f85, %f85, %f74;
	add.s64 	%rd70, %rd70, %rd11;
	add.s32 	%r46, %r46, 1;
	setp.ne.s32 	%p12, %r46, 0;
	@%p12 bra 	$L__BB2_13;
$L__BB2_14:
	st.shared.f32 	[_ZZ8red_procPhS_jjjyjE7red_avg], %f85;
$L__BB2_15:
	cvt.rn.f32.u32 	%f75, %r20;
	div.rn.f32 	%f76, %f85, %f75;
	cvt.rzi.u32.f32 	%r41, %f76;
	cvt.u64.u32 	%rd66, %r3;
	cvta.to.global.u64 	%rd67, %rd10;
	add.s64 	%rd68, %rd67, %rd66;
	st.global.u8 	[%rd68], %r41;
$L__BB2_16:
	ret;

}


// ===== COMPILED SASS (sm_100) =====

	.target	sm_100

	.elftype	@"ET_EXEC"


//--------------------- .note.nv.tkinfo           --------------------------
	.section	.note.nv.tkinfo,"",@"SHT_NOTE"
	.sectionflags	@"SHF_NOTE_NV_TKINFO"
	.tkinfo
        /*0018*/ 	.word	0x00000002
        /*0030*/ 	.string	""
        /*0030*/ 	.string	"ptxas"
        /*0030*/ 	.string	"Cuda compilation tools, release 13.0, V13.0.88"
        /*0030*/ 	.string	"Build cuda_13.0.r13.0/compiler.36424714_0"
        /*0030*/ 	.string	"-arch sm_100 -m 64 "



//--------------------- .note.nv.cuinfo           --------------------------
	.section	.note.nv.cuinfo,"",@"SHT_NOTE"
	.sectionflags	@"SHF_NOTE_NV_CUINFO"
        /*0018*/ 	.short	0x0002
        /*001a*/ 	.short	0x0064
        /*001c*/ 	.short	0x0082
	.zero		2


//--------------------- .nv.info                  --------------------------
	.section	.nv.info,"",@"SHT_CUDA_INFO"
	.align	4


	//----- nvinfo : EIATTR_REGCOUNT
	.align		4
        /*0000*/ 	.byte	0x04, 0x2f
        /*0002*/ 	.short	(.L_1 - .L_0)
	.align		4
.L_0:
        /*0004*/ 	.word	index@(_Z9blue_procPhS_jjjyj)
        /*0008*/ 	.word	0x00000020


	//----- nvinfo : EIATTR_FRAME_SIZE
	.align		4
.L_1:
        /*000c*/ 	.byte	0x04, 0x11
        /*000e*/ 	.short	(.L_3 - .L_2)
	.align		4
.L_2:
        /*0010*/ 	.word	index@($__internal_2_$__cuda_sm3x_div_rn_noftz_f32_slowpath)
        /*0014*/ 	.word	0x00000000


	//----- nvinfo : EIATTR_FRAME_SIZE
	.align		4
.L_3:
        /*0018*/ 	.byte	0x04, 0x11
        /*001a*/ 	.short	(.L_5 - .L_4)
	.align		4
.L_4:
        /*001c*/ 	.word	index@(_Z9blue_procPhS_jjjyj)
        /*0020*/ 	.word	0x00000000


	//----- nvinfo : EIATTR_REGCOUNT
	.align		4
.L_5:
        /*0024*/ 	.byte	0x04, 0x2f
        /*0026*/ 	.short	(.L_7 - .L_6)
	.align		4
.L_6:
        /*0028*/ 	.word	index@(_Z10green_procPhS_jjjyj)
        /*002c*/ 	.word	0x00000020


	//----- nvinfo : EIATTR_FRAME_SIZE
	.align		4
.L_7:
        /*0030*/ 	.byte	0x04, 0x11
        /*0032*/ 	.short	(.L_9 - .L_8)
	.align		4
.L_8:
        /*0034*/ 	.word	index@($__internal_1_$__cuda_sm3x_div_rn_noftz_f32_slowpath)
        /*0038*/ 	.word	0x00000000


	//----- nvinfo : EIATTR_FRAME_SIZE
	.align		4
.L_9:
        /*003c*/ 	.byte	0x04, 0x11
        /*003e*/ 	.short	(.L_11 - .L_10)
	.align		4
.L_10:
        /*0040*/ 	.word	index@(_Z10green_procPhS_jjjyj)
        /*0044*/ 	.word	0x00000000


	//----- nvinfo : EIATTR_REGCOUNT
	.align		4
.L_11:
        /*0048*/ 	.byte	0x04, 0x2f
        /*004a*/ 	.short	(.L_13 - .L_12)
	.align		4
.L_12:
        /*004c*/ 	.word	index@(_Z8red_procPhS_jjjyj)
        /*0050*/ 	.word	0x00000020


	//----- nvinfo : EIATTR_FRAME_SIZE
	.align		4
.L_13:
        /*0054*/ 	.byte	0x04, 0x11
        /*0056*/ 	.short	(.L_15 - .L_14)
	.align		4
.L_14:
        /*0058*/ 	.word	index@($__internal_0_$__cuda_sm3x_div_rn_noftz_f32_slowpath)
        /*005c*/ 	.word	0x00000000


	//----- nvinfo : EIATTR_FRAME_SIZE
	.align		4
.L_15:
        /*0060*/ 	.byte	0x04, 0x11
        /*0062*/ 	.short	(.L_17 - .L_16)
	.align		4
.L_16:
        /*0064*/ 	.word	index@(_Z8red_procPhS_jjjyj)
        /*0068*/ 	.word	0x00000000


	//----- nvinfo : EIATTR_MIN_STACK_SIZE
	.align		4
.L_17:
        /*006c*/ 	.byte	0x04, 0x12
        /*006e*/ 	.short	(.L_19 - .L_18)
	.align		4
.L_18:
        /*0070*/ 	.word	index@(_Z8red_procPhS_jjjyj)
        /*0074*/ 	.word	0x00000000


	//----- nvinfo : EIATTR_MIN_STACK_SIZE
	.align		4
.L_19:
        /*0078*/ 	.byte	0x04, 0x12
        /*007a*/ 	.short	(.L_21 - .L_20)
	.align		4
.L_20:
        /*007c*/ 	.word	index@(_Z10green_procPhS_jjjyj)
        /*0080*/ 	.word	0x00000000


	//----- nvinfo : EIATTR_MIN_STACK_SIZE
	.align		4
.L_21:
        /*0084*/ 	.byte	0x04, 0x12
        /*0086*/ 	.short	(.L_23 - .L_22)
	.align		4
.L_22:
        /*0088*/ 	.word	index@(_Z9blue_procPhS_jjjyj)
        /*008c*/ 	.word	0x00000000
.L_23:


//--------------------- .nv.compat                --------------------------
	.section	.nv.compat,"",@"SHT_CUDA_COMPAT_INFO"
	.align	4
        /*0000*/ 	.byte	0x02, 0x09, 0x00, 0x00, 0x02, 0x02, 0x01, 0x00, 0x02, 0x05, 0x05, 0x00, 0x03, 0x07, 0x01, 0x01
        /*0010*/ 	.byte	0x02, 0x03, 0x00, 0x00, 0x02, 0x06, 0x01, 0x00, 0x04, 0x0b, 0x08, 0x00, 0x01, 0x00, 0x00, 0x00
        /*0020*/ 	.byte	0x00, 0x00, 0x00, 0x00


//--------------------- .nv.info._Z8red_procPhS_jjjyj --------------------------
	.section	.nv.info._Z8red_procPhS_jjjyj,"",@"SHT_CUDA_INFO"
	.sectionflags	@""
	.align	4


	//----- nvinfo : EIATTR_CUDA_API_VERSION
	.align		4
        /*0000*/ 	.byte	0x04, 0x37
        /*0002*/ 	.short	(.L_25 - .L_24)
.L_24:
        /*0004*/ 	.word	0x00000082


	//----- nvinfo : EIATTR_KPARAM_INFO
	.align		4
.L_25:
        /*0008*/ 	.byte	0x04, 0x17
        /*000a*/ 	.short	(.L_27 - .L_26)
.L_26:
        /*000c*/ 	.word	0x00000000
        /*0010*/ 	.short	0x0006
        /*0012*/ 	.short	0x0028
        /*0014*/ 	.byte	0x00, 0xf0, 0x11, 0x00


	//----- nvinfo : EIATTR_KPARAM_INFO
	.align		4
.L_27:
        /*0018*/ 	.byte	0x04, 0x17
        /*001a*/ 	.short	(.L_29 - .L_28)
.L_28:
        /*001c*/ 	.word	0x00000000
        /*0020*/ 	.short	0x0005
        /*0022*/ 	.short	0x0020
        /*0024*/ 	.byte	0x00, 0xf0, 0x21, 0x00


	//----- nvinfo : EIATTR_KPARAM_INFO
	.align		4
.L_29:
        /*0028*/ 	.byte	0x04, 0x17
        /*002a*/ 	.short	(.L_31 - .L_30)
.L_30:
        /*002c*/ 	.word	0x00000000
        /*0030*/ 	.short	0x0004
        /*0032*/ 	.short	0x0018
        /*0034*/ 	.byte	0x00, 0xf0, 0x11, 0x00


	//----- nvinfo : EIATTR_KPARAM_INFO
	.align		4
.L_31:
        /*0038*/ 	.byte	0x04, 0x17
        /*003a*/ 	.short	(.L_33 - .L_32)
.L_32:
        /*003c*/ 	.word	0x00000000
        /*0040*/ 	.short	0x0003
        /*0042*/ 	.short	0x0014
        /*0044*/ 	.byte	0x00, 0xf0, 0x11, 0x00


	//----- nvinfo : EIATTR_KPARAM_INFO
	.align		4
.L_33:
        /*0048*/ 	.byte	0x04, 0x17
        /*004a*/ 	.short	(.L_35 - .L_34)
.L_34:
        /*004c*/ 	.word	0x00000000
        /*0050*/ 	.short	0x0002
        /*0052*/ 	.short	0x0010
        /*0054*/ 	.byte	0x00, 0xf0, 0x11, 0x00


	//----- nvinfo : EIATTR_KPARAM_INFO
	.align		4
.L_35:
        /*0058*/ 	.byte	0x04, 0x17
        /*005a*/ 	.short	(.L_37 - .L_36)
.L_36:
        /*005c*/ 	.word	0x00000000
        /*0060*/ 	.short	0x0001
        /*0062*/ 	.short	0x0008
        /*0064*/ 	.byte	0x00, 0xf5, 0x21, 0x00


	//----- nvinfo : EIATTR_KPARAM_INFO
	.align		4
.L_37:
        /*0068*/ 	.byte	0x04, 0x17
        /*006a*/ 	.short	(.L_39 - .L_38)
.L_38:
        /*006c*/ 	.word	0x00000000
        /*0070*/ 	.short	0x0000
        /*0072*/ 	.short	0x0000
        /*0074*/ 	.byte	0x00, 0xf5, 0x21, 0x00


	//----- nvinfo : EIATTR_SPARSE_MMA_MASK
	.align		4
.L_39:
        /*0078*/ 	.byte	0x03, 0x50
        /*007a*/ 	.short	0x0000


	//----- nvinfo : EIATTR_MAXREG_COUNT
	.align		4
        /*007c*/ 	.byte	0x03, 0x1b
        /*007e*/ 	.short	0x00ff


	//----- nvinfo : EIATTR_MERCURY_ISA_VERSION
	.align		4
        /*0080*/ 	.byte	0x03, 0x5f
        /*0082*/ 	.short	0x0101


	//----- nvinfo : EIATTR_VRC_CTA_INIT_COUNT
	.align		4
        /*0084*/ 	.byte	0x02, 0x4a
	.zero		1
	.zero		1


	//----- nvinfo : EIATTR_EXIT_INSTR_OFFSETS
	.align		4
        /*0088*/ 	.byte	0x04, 0x1c
        /*008a*/ 	.short	(.L_41 - .L_40)


	//   ....[0]....
.L_40:
        /*008c*/ 	.word	0x000000c0


	//   ....[1]....
        /*0090*/ 	.word	0x00001120


	//----- nvinfo : EIATTR_CRS_STACK_SIZE
	.align		4
.L_41:
        /*0094*/ 	.byte	0x04, 0x1e
        /*0096*/ 	.short	(.L_43 - .L_42)
.L_42:
        /*0098*/ 	.word	0x00000000


	//----- nvinfo : EIATTR_CBANK_PARAM_SIZE
	.align		4
.L_43:
        /*009c*/ 	.byte	0x03, 0x19
        /*009e*/ 	.short	0x002c


	//----- nvinfo : EIATTR_PARAM_CBANK
	.align		4
        /*00a0*/ 	.byte	0x04, 0x0a
        /*00a2*/ 	.short	(.L_45 - .L_44)
	.align		4
.L_44:
        /*00a4*/ 	.word	index@(.nv.constant0._Z8red_procPhS_jjjyj)
        /*00a8*/ 	.short	0x0380
        /*00aa*/ 	.short	0x002c


	//----- nvinfo : EIATTR_SW_WAR
	.align		4
.L_45:
        /*00ac*/ 	.byte	0x04, 0x36
        /*00ae*/ 	.short	(.L_47 - .L_46)
.L_46:
        /*00b0*/ 	.word	0x00000008
.L_47:


//--------------------- .nv.info._Z10green_procPhS_jjjyj --------------------------
	.section	.nv.info._Z10green_procPhS_jjjyj,"",@"SHT_CUDA_INFO"
	.sectionflags	@""
	.align	4


	//----- nvinfo : EIATTR_CUDA_API_VERSION
	.align		4
        /*0000*/ 	.byte	0x04, 0x37
        /*0002*/ 	.short	(.L_49 - .L_48)
.L_48:
        /*0004*/ 	.word	0x00000082


	//----- nvinfo : EIATTR_KPARAM_INFO
	.align		4
.L_49:
        /*0008*/ 	.byte	0x04, 0x17
        /*000a*/ 	.short	(.L_51 - .L_50)
.L_50:
        /*000c*/ 	.word	0x00000000
        /*0010*/ 	.short	0x0006
        /*0012*/ 	.short	0x0028
        /*0014*/ 	.byte	0x00, 0xf0, 0x11, 0x00


	//----- nvinfo : EIATTR_KPARAM_INFO
	.align		4
.L_51:
        /*0018*/ 	.byte	0x04, 0x17
        /*001a*/ 	.short	(.L_53 - .L_52)
.L_52:
        /*001c*/ 	.word	0x00000000
        /*0020*/ 	.short	0x0005
        /*0022*/ 	.short	0x0020
        /*0024*/ 	.byte	0x00, 0xf0, 0x21, 0x00


	//----- nvinfo : EIATTR_KPARAM_INFO
	.align		4
.L_53:
        /*0028*/ 	.byte	0x04, 0x17
        /*002a*/ 	.short	(.L_55 - .L_54)
.L_54:
        /*002c*/ 	.word	0x00000000
        /*0030*/ 	.short	0x0004
        /*0032*/ 	.short	0x0018
        /*0034*/ 	.byte	0x00, 0xf0, 0x11, 0x00


	//----- nvinfo : EIATTR_KPARAM_INFO
	.align		4
.L_55:
        /*0038*/ 	.byte	0x04, 0x17
        /*003a*/ 	.short	(.L_57 - .L_56)
.L_56:
        /*003c*/ 	.word	0x00000000
        /*0040*/ 	.short	0x0003
        /*0042*/ 	.short	0x0014
        /*0044*/ 	.byte	0x00, 0xf0, 0x11, 0x00


	//----- nvinfo : EIATTR_KPARAM_INFO
	.align		4
.L_57:
        /*0048*/ 	.byte	0x04, 0x17
        /*004a*/ 	.short	(.L_59 - .L_58)
.L_58:
        /*004c*/ 	.word	0x00000000
        /*0050*/ 	.short	0x0002
        /*0052*/ 	.short	0x0010
        /*0054*/ 	.byte	0x00, 0xf0, 0x11, 0x00


	//----- nvinfo : EIATTR_KPARAM_INFO
	.align		4
.L_59:
        /*0058*/ 	.byte	0x04, 0x17
        /*005a*/ 	.short	(.L_61 - .L_60)
.L_60:
        /*005c*/ 	.word	0x00000000
        /*0060*/ 	.short	0x0001
        /*0062*/ 	.short	0x0008
        /*0064*/ 	.byte	0x00, 0xf5, 0x21, 0x00


	//----- nvinfo : EIATTR_KPARAM_INFO
	.align		4
.L_61:
        /*0068*/ 	.byte	0x04, 0x17
        /*006a*/ 	.short	(.L_63 - .L_62)
.L_62:
        /*006c*/ 	.word	0x00000000
        /*0070*/ 	.short	0x0000
        /*0072*/ 	.short	0x0000
        /*0074*/ 	.byte	0x00, 0xf5, 0x21, 0x00


	//----- nvinfo : EIATTR_SPARSE_MMA_MASK
	.align		4
.L_63:
        /*0078*/ 	.byte	0x03, 0x50
        /*007a*/ 	.short	0x0000


	//----- nvinfo : EIATTR_MAXREG_COUNT
	.align		4
        /*007c*/ 	.byte	0x03, 0x1b
        /*007e*/ 	.short	0x00ff


	//----- nvinfo : EIATTR_MERCURY_ISA_VERSION
	.align		4
        /*0080*/ 	.byte	0x03, 0x5f
        /*0082*/ 	.short	0x0101


	//----- nvinfo : EIATTR_VRC_CTA_INIT_COUNT
	.align		4
        /*0084*/ 	.byte	0x02, 0x4a
	.zero		1
	.zero		1


	//----- nvinfo : EIATTR_EXIT_INSTR_OFFSETS
	.align		4
        /*0088*/ 	.byte	0x04, 0x1c
        /*008a*/ 	.short	(.L_65 - .L_64)


	//   ....[0]....
.L_64:
        /*008c*/ 	.word	0x000000c0


	//   ....[1]....
        /*0090*/ 	.word	0x00001120


	//----- nvinfo : EIATTR_CRS_STACK_SIZE
	.align		4
.L_65:
        /*0094*/ 	.byte	0x04, 0x1e
        /*0096*/ 	.short	(.L_67 - .L_66)
.L_66:
        /*0098*/ 	.word	0x00000000


	//----- nvinfo : EIATTR_CBANK_PARAM_SIZE
	.align		4
.L_67:
        /*009c*/ 	.byte	0x03, 0x19
        /*009e*/ 	.short	0x002c


	//----- nvinfo : EIATTR_PARAM_CBANK
	.align		4
        /*00a0*/ 	.byte	0x04, 0x0a
        /*00a2*/ 	.short	(.L_69 - .L_68)
	.align		4
.L_68:
        /*00a4*/ 	.word	index@(.nv.constant0._Z10green_procPhS_jjjyj)
        /*00a8*/ 	.short	0x0380
        /*00aa*/ 	.short	0x002c


	//----- nvinfo : EIATTR_SW_WAR
	.align		4
.L_69:
        /*00ac*/ 	.byte	0x04, 0x36
        /*00ae*/ 	.short	(.L_71 - .L_70)
.L_70:
        /*00b0*/ 	.word	0x00000008
.L_71:


//--------------------- .nv.info._Z9blue_procPhS_jjjyj --------------------------
	.section	.nv.info._Z9blue_procPhS_jjjyj,"",@"SHT_CUDA_INFO"
	.sectionflags	@""
	.align	4


	//----- nvinfo : EIATTR_CUDA_API_VERSION
	.align		4
        /*0000*/ 	.byte	0x04, 0x37
        /*0002*/ 	.short	(.L_73 - .L_72)
.L_72:
        /*0004*/ 	.word	0x00000082


	//----- nvinfo : EIATTR_KPARAM_INFO
	.align		4
.L_73:
        /*0008*/ 	.byte	0x04, 0x17
        /*000a*/ 	.short	(.L_75 - .L_74)
.L_74:
        /*000c*/ 	.word	0x00000000
        /*0010*/ 	.short	0x0006
        /*0012*/ 	.short	0x0028
        /*0014*/ 	.byte	0x00, 0xf0, 0x11, 0x00


	//----- nvinfo : EIATTR_KPARAM_INFO
	.align		4
.L_75:
        /*0018*/ 	.byte	0x04, 0x17
        /*001a*/ 	.short	(.L_77 - .L_76)
.L_76:
        /*001c*/ 	.word	0x00000000
        /*0020*/ 	.short	0x0005
        /*0022*/ 	.short	0x0020
        /*0024*/ 	.byte	0x00, 0xf0, 0x21, 0x00


	//----- nvinfo : EIATTR_KPARAM_INFO
	.align		4
.L_77:
        /*0028*/ 	.byte	0x04, 0x17
        /*002a*/ 	.short	(.L_79 - .L_78)
.L_78:
        /*002c*/ 	.word	0x00000000
        /*0030*/ 	.short	0x0004
        /*0032*/ 	.short	0x0018
        /*0034*/ 	.byte	0x00, 0xf0, 0x11, 0x00


	//----- nvinfo : EIATTR_KPARAM_INFO
	.align		4
.L_79:
        /*0038*/ 	.byte	0x04, 0x17
        /*003a*/ 	.short	(.L_81 - .L_80)
.L_80:
        /*003c*/ 	.word	0x00000000
        /*0040*/ 	.short	0x0003
        /*0042*/ 	.short	0x0014
        /*0044*/ 	.byte	0x00, 0xf0, 0x11, 0x00


	//----- nvinfo : EIATTR_KPARAM_INFO
	.align		4
.L_81:
        /*0048*/ 	.byte	0x04, 0x17
        /*004a*/ 	.short	(.L_83 - .L_82)
.L_82:
        /*004c*/ 	.word	0x00000000
        /*0050*/ 	.short	0x0002
        /*0052*/ 	.short	0x0010
        /*0054*/ 	.byte	0x00, 0xf0, 0x11, 0x00


	//----- nvinfo : EIATTR_KPARAM_INFO
	.align		4
.L_83:
        /*0058*/ 	.byte	0x04, 0x17
        /*005a*/ 	.short	(.L_85 - .L_84)
.L_84:
        /*005c*/ 	.word	0x00000000
        /*0060*/ 	.short	0x0001
        /*0062*/ 	.short	0x0008
        /*0064*/ 	.byte	0x00, 0xf5, 0x21, 0x00


	//----- nvinfo : EIATTR_KPARAM_INFO
	.align		4
.L_85:
        /*0068*/ 	.byte	0x04, 0x17
        /*006a*/ 	.short	(.L_87 - .L_86)
.L_86:
        /*006c*/ 	.word	0x00000000
        /*0070*/ 	.short	0x0000
        /*0072*/ 	.short	0x0000
        /*0074*/ 	.byte	0x00, 0xf5, 0x21, 0x00


	//----- nvinfo : EIATTR_SPARSE_MMA_MASK
	.align		4
.L_87:
        /*0078*/ 	.byte	0x03, 0x50
        /*007a*/ 	.short	0x0000


	//----- nvinfo : EIATTR_MAXREG_COUNT
	.align		4
        /*007c*/ 	.byte	0x03, 0x1b
        /*007e*/ 	.short	0x00ff


	//----- nvinfo : EIATTR_MERCURY_ISA_VERSION
	.align		4
        /*0080*/ 	.byte	0x03, 0x5f
        /*0082*/ 	.short	0x0101


	//----- nvinfo : EIATTR_VRC_CTA_INIT_COUNT
	.align		4
        /*0084*/ 	.byte	0x02, 0x4a
	.zero		1
	.zero		1


	//----- nvinfo : EIATTR_EXIT_INSTR_OFFSETS
	.align		4
        /*0088*/ 	.byte	0x04, 0x1c
        /*008a*/ 	.short	(.L_89 - .L_88)


	//   ....[0]....
.L_88:
        /*008c*/ 	.word	0x000000c0


	//   ....[1]....
        /*0090*/ 	.word	0x00001120


	//----- nvinfo : EIATTR_CRS_STACK_SIZE
	.align		4
.L_89:
        /*0094*/ 	.byte	0x04, 0x1e
        /*0096*/ 	.short	(.L_91 - .L_90)
.L_90:
        /*0098*/ 	.word	0x00000000


	//----- nvinfo : EIATTR_CBANK_PARAM_SIZE
	.align		4
.L_91:
        /*009c*/ 	.byte	0x03, 0x19
        /*009e*/ 	.short	0x002c


	//----- nvinfo : EIATTR_PARAM_CBANK
	.align		4
        /*00a0*/ 	.byte	0x04, 0x0a
        /*00a2*/ 	.short	(.L_93 - .L_92)
	.align		4
.L_92:
        /*00a4*/ 	.word	index@(.nv.constant0._Z9blue_procPhS_jjjyj)
        /*00a8*/ 	.short	0x0380
        /*00aa*/ 	.short	0x002c


	//----- nvinfo : EIATTR_SW_WAR
	.align		4
.L_93:
        /*00ac*/ 	.byte	0x04, 0x36
        /*00ae*/ 	.short	(.L_95 - .L_94)
.L_94:
        /*00b0*/ 	.word	0x00000008
.L_95:


//--------------------- .nv.callgraph             --------------------------
	.section	.nv.callgraph,"",@"SHT_CUDA_CALLGRAPH"
	.align	4
	.sectionentsize	8
	.align		4
        /*0000*/ 	.word	0x00000000
	.align		4
        /*0004*/ 	.word	0xffffffff
	.align		4
        /*0008*/ 	.word	0x00000000
	.align		4
        /*000c*/ 	.word	0xfffffffe
	.align		4
        /*0010*/ 	.word	0x00000000
	.align		4
        /*0014*/ 	.word	0xfffffffd
	.align		4
        /*0018*/ 	.word	0x00000000
	.align		4
        /*001c*/ 	.word	0xfffffffc


//--------------------- .text._Z8red_procPhS_jjjyj --------------------------
	.section	.text._Z8red_procPhS_jjjyj,"ax",@progbits
	.align	128
        .global         _Z8red_procPhS_jjjyj
        .type           _Z8red_procPhS_jjjyj,@function
        .size           _Z8red_procPhS_jjjyj,(.L_x_63 - _Z8red_procPhS_jjjyj)
        .other          _Z8red_procPhS_jjjyj,@"STO_CUDA_ENTRY STV_DEFAULT"
_Z8red_procPhS_jjjyj:
.text._Z8red_procPhS_jjjyj:
[----:B------:R-:W-:Y:S01]  /*0000*/  LDC R1, c[0x0][0x37c] ;  /* 0x0000df00ff017b82 */ /* 0x000fe20000000800 */
[----:B------:R-:W0:Y:S07]  /*0010*/  S2R R0, SR_TID.Y ;  /* 0x0000000000007919 */ /* 0x000e2e0000002200 */
[----:B------:R-:W1:Y:S01]  /*0020*/  LDC R10, c[0x0][0x360] ;  /* 0x0000d800ff0a7b82 */ /* 0x000e620000000800 */
[----:B------:R-:W2:Y:S01]  /*0030*/  LDCU.64 UR6, c[0x0][0x390] ;  /* 0x00007200ff0677ac */ /* 0x000ea20008000a00 */
[----:B------:R-:W1:Y:S06]  /*0040*/  S2R R3, SR_TID.X ;  /* 0x0000000000037919 */ /* 0x000e6c0000002100 */
[----:B------:R-:W0:Y:S08]  /*0050*/  S2UR UR5, SR_CTAID.Y ;  /* 0x00000000000579c3 */ /* 0x000e300000002600 */
[----:B------:R-:W0:Y:S08]  /*0060*/  LDC R11, c[0x0][0x364] ;  /* 0x0000d900ff0b7b82 */ /* 0x000e300000000800 */
[----:B------:R-:W1:Y:S01]  /*0070*/  S2UR UR4, SR_CTAID.X ;  /* 0x00000000000479c3 */ /* 0x000e620000002500 */
[----:B0-----:R-:W-:-:S05]  /*0080*/  IMAD R11, R11, UR5, R0 ;  /* 0x000000050b0b7c24 */ /* 0x001fca000f8e0200 */
[----:B--2---:R-:W-:Y:S01]  /*0090*/  ISETP.GE.U32.AND P0, PT, R11, UR7, PT ;  /* 0x000000070b007c0c */ /* 0x004fe2000bf06070 */
[----:B-1----:R-:W-:-:S05]  /*00a0*/  IMAD R10, R10, UR4, R3 ;  /* 0x000000040a0a7c24 */ /* 0x002fca000f8e0203 */
[----:B------:R-:W-:-:S13]  /*00b0*/  ISETP.GE.U32.OR P0, PT, R10, UR6, P0 ;  /* 0x000000060a007c0c */ /* 0x000fda0008706470 */
[----:B------:R-:W-:Y:S05]  /*00c0*/  @P0 EXIT ;  /* 0x000000000000094d */ /* 0x000fea0003800000 */
[----:B------:R-:W0:Y:S01]  /*00d0*/  S2UR UR5, SR_CgaCtaId ;  /* 0x00000000000579c3 */ /* 0x000e220000008800 */
[----:B------:R-:W-:Y:S01]  /*00e0*/  UMOV UR4, 0x400 ;  /* 0x0000040000047882 */ /* 0x000fe20000000000 */
[----:B------:R-:W1:Y:S01]  /*00f0*/  LDCU UR16, c[0x0][0x3a8] ;  /* 0x00007500ff1077ac */ /* 0x000e620008000800 */
[----:B------:R-:W-:Y:S01]  /*0100*/  IMAD.MOV.U32 R5, RZ, RZ, RZ ;  /* 0x000000ffff057224 */ /* 0x000fe200078e00ff */
[----:B------:R-:W2:Y:S01]  /*0110*/  LDCU.64 UR14, c[0x0][0x358] ;  /* 0x00006b00ff0e77ac */ /* 0x000ea20008000a00 */
[----:B-1----:R-:W-:Y:S02]  /*0120*/  UISETP.NE.AND UP0, UPT, UR16, URZ, UPT ;  /* 0x000000ff1000728c */ /* 0x002fe4000bf05270 */
[----:B0-----:R-:W-:Y:S01]  /*0130*/  ULEA UR5, UR5, UR4, 0x18 ;  /* 0x0000000405057291 */ /* 0x001fe2000f8ec0ff */
[----:B------:R-:W0:Y:S08]  /*0140*/  LDCU UR4, c[0x0][0x398] ;  /* 0x00007300ff0477ac */ /* 0x000e300008000800 */
[----:B------:R-:W-:Y:S01]  /*0150*/  STS [UR5], RZ ;  /* 0x000000ffff007988 */ /* 0x000fe20008000805 */
[----:B0-----:R-:W-:Y:S01]  /*0160*/  IMAD R10, R11, UR4, R10 ;  /* 0x000000040b0a7c24 */ /* 0x001fe2000f8e020a */
[----:B--2---:R-:W-:Y:S06]  /*0170*/  BRA.U !UP0, `(.L_x_0) ;  /* 0x0000000d08a07547 */ /* 0x004fec000b800000 */
[----:B------:R-:W-:Y:S01]  /*0180*/  UISETP.GE.U32.AND UP1, UPT, UR16, 0x10, UPT ;  /* 0x000000101000788c */ /* 0x000fe2000bf26070 */
[----:B------:R-:W-:Y:S01]  /*0190*/  IMAD.MOV.U32 R5, RZ, RZ, RZ ;  /* 0x000000ffff057224 */ /* 0x000fe200078e00ff */
[----:B------:R-:W-:Y:S01]  /*01a0*/  ULOP3.LUT UR6, UR16, 0xf, URZ, 0xc0, !UPT ;  /* 0x0000000f10067892 */ /* 0x000fe2000f8ec0ff */
[----:B------:R-:W-:-:S03]  /*01b0*/  UMOV UR4, URZ ;  /* 0x000000ff00047c82 */ /* 0x000fc60008000000 */
[----:B------:R-:W-:-:S03]  /*01c0*/  UISETP.NE.AND UP0, UPT, UR6, URZ, UPT ;  /* 0x000000ff0600728c */ /* 0x000fc6000bf05270 */
[----:B------:R-:W-:Y:S08]  /*01d0*/  BRA.U !UP1, `(.L_x_1) ;  /* 0x0000000509707547 */ /* 0x000ff0000b800000 */
[----:B------:R-:W0:Y:S01]  /*01e0*/  LDC.64 R12, c[0x0][0x3a0] ;  /* 0x0000e800ff0c7b82 */ /* 0x000e220000000a00 */
[----:B------:R-:W1:Y:S01]  /*01f0*/  LDCU.64 UR8, c[0x0][0x380] ;  /* 0x00007000ff0877ac */ /* 0x000e620008000a00 */
[----:B------:R-:W-:Y:S01]  /*0200*/  IMAD.MOV.U32 R5, RZ, RZ, RZ ;  /* 0x000000ffff057224 */ /* 0x000fe200078e00ff */
[----:B------:R-:W-:-:S04]  /*0210*/  ULOP3.LUT UR4, UR16, 0xfffffff0, URZ, 0xc0, !UPT ;  /* 0xfffffff010047892 */ /* 0x000fc8000f8ec0ff */
[----:B------:R-:W-:Y:S01]  /*0220*/  UIADD3 UR7, UPT, UPT, -UR4, URZ, URZ ;  /* 0x000000ff04077290 */ /* 0x000fe2000fffe1ff */
[----:B-1----:R-:W-:-:S05]  /*0230*/  IADD3 R4, P0, PT, R10, UR8, RZ ;  /* 0x000000080a047c10 */ /* 0x002fca000ff1e0ff */
[----:B------:R-:W-:Y:S01]  /*0240*/  IMAD.X R3, RZ, RZ, UR9, P0 ;  /* 0x00000009ff037e24 */ /* 0x000fe200080e06ff */
[----:B0-----:R-:W-:-:S07]  /*0250*/  SHF.L.U64.HI R0, R12, 0x4, R13 ;  /* 0x000000040c007819 */ /* 0x001fce000001020d */
.L_x_2:
[----:B------:R-:W-:Y:S01]  /*0260*/  IADD3 R28, P0, PT, R4, R12, RZ ;  /* 0x0000000c041c7210 */ /* 0x000fe20007f1e0ff */
[----:B------:R-:W-:-:S04]  /*0270*/  IMAD.MOV.U32 R2, RZ, RZ, R4 ;  /* 0x000000ffff027224 */ /* 0x000fc800078e0004 */
[--C-:B------:R-:W-:Y:S01]  /*0280*/  IMAD.X R29, R3, 0x1, R13.reuse, P0 ;  /* 0x00000001031d7824 */ /* 0x100fe200000e060d */
[-C--:B------:R-:W-:Y:S01]  /*0290*/  IADD3 R8, P0, PT, R28, R12.reuse, RZ ;  /* 0x0000000c1c087210 */ /* 0x080fe20007f1e0ff */
[----:B------:R-:W2:Y:S04]  /*02a0*/  LDG.E.U8 R2, desc[UR14][R2.64] ;  /* 0x0000000e02027981 */ /* 0x000ea8000c1e1100 */
[--C-:B------:R-:W-:Y:S01]  /*02b0*/  IMAD.X R9, R29, 0x1, R13.reuse, P0 ;  /* 0x000000011d097824 */ /* 0x100fe200000e060d */
[-C--:B------:R-:W-:Y:S01]  /*02c0*/  IADD3 R20, P0, PT, R8, R12.reuse, RZ ;  /* 0x0000000c08147210 */ /* 0x080fe20007f1e0ff */
[----:B------:R-:W3:Y:S04]  /*02d0*/  LDG.E.U8 R28, desc[UR14][R28.64] ;  /* 0x0000000e1c1c7981 */ /* 0x000ee8000c1e1100 */
[--C-:B------:R-:W-:Y:S01]  /*02e0*/  IMAD.X R21, R9, 0x1, R13.reuse, P0 ;  /* 0x0000000109157824 */ /* 0x100fe200000e060d */
[-C--:B------:R-:W-:Y:S01]  /*02f0*/  IADD3 R24, P0, PT, R20, R12.reuse, RZ ;  /* 0x0000000c14187210 */ /* 0x080fe20007f1e0ff */
[----:B------:R-:W4:Y:S04]  /*0300*/  LDG.E.U8 R27, desc[UR14][R8.64] ;  /* 0x0000000e081b7981 */ /* 0x000f28000c1e1100 */
[--C-:B------:R-:W-:Y:S01]  /*0310*/  IMAD.X R25, R21, 0x1, R13.reuse, P0 ;  /* 0x0000000115197824 */ /* 0x100fe200000e060d */
[-C--:B------:R-:W-:Y:S01]  /*0320*/  IADD3 R14, P0, PT, R24, R12.reuse, RZ ;  /* 0x0000000c180e7210 */ /* 0x080fe20007f1e0ff */
[----:B------:R0:W5:Y:S04]  /*0330*/  LDG.E.U8 R26, desc[UR14][R20.64] ;  /* 0x0000000e141a7981 */ /* 0x000168000c1e1100 */
[--C-:B------:R-:W-:Y:S01]  /*0340*/  IMAD.X R15, R25, 0x1, R13.reuse, P0 ;  /* 0x00000001190f7824 */ /* 0x100fe200000e060d */
[-C--:B------:R-:W-:Y:S01]  /*0350*/  IADD3 R18, P0, PT, R14, R12.reuse, RZ ;  /* 0x0000000c0e127210 */ /* 0x080fe20007f1e0ff */
[----:B------:R-:W5:Y:S04]  /*0360*/  LDG.E.U8 R25, desc[UR14][R24.64] ;  /* 0x0000000e18197981 */ /* 0x000f68000c1e1100 */
[----:B------:R-:W-:Y:S01]  /*0370*/  IMAD.X R19, R15, 0x1, R13, P0 ;  /* 0x000000010f137824 */ /* 0x000fe200000e060d */
[----:B------:R-:W-:-:S04]  /*0380*/  IADD3 R22, P0, PT, R18, R12, RZ ;  /* 0x0000000c12167210 */ /* 0x000fc80007f1e0ff */
[----:B------:R-:W5:Y:S01]  /*0390*/  LDG.E.U8 R9, desc[UR14][R18.64] ;  /* 0x0000000e12097981 */ /* 0x000f62000c1e1100 */
[--C-:B------:R-:W-:Y:S01]  /*03a0*/  IMAD.X R23, R19, 0x1, R13.reuse, P0 ;  /* 0x0000000113177824 */ /* 0x100fe200000e060d */
[-C--:B------:R-:W-:Y:S02]  /*03b0*/  IADD3 R6, P0, PT, R22, R12.reuse, RZ ;  /* 0x0000000c16067210 */ /* 0x080fe40007f1e0ff */
[----:B------:R1:W5:Y:S03]  /*03c0*/  LDG.E.U8 R24, desc[UR14][R14.64] ;  /* 0x0000000e0e187981 */ /* 0x000366000c1e1100 */
[--C-:B------:R-:W-:Y:S01]  /*03d0*/  IMAD.X R7, R23, 0x1, R13.reuse, P0 ;  /* 0x0000000117077824 */ /* 0x100fe200000e060d */
[-C--:B------:R-:W-:Y:S01]  /*03e0*/  IADD3 R16, P0, PT, R6, R12.reuse, RZ ;  /* 0x0000000c06107210 */ /* 0x080fe20007f1e0ff */
[----:B------:R-:W5:Y:S04]  /*03f0*/  LDG.E.U8 R8, desc[UR14][R22.64] ;  /* 0x0000000e16087981 */ /* 0x000f68000c1e1100 */
[--C-:B------:R-:W-:Y:S01]  /*0400*/  IMAD.X R17, R7, 0x1, R13.reuse, P0 ;  /* 0x0000000107117824 */ /* 0x100fe200000e060d */
[-C--:B0-----:R-:W-:Y:S01]  /*0410*/  IADD3 R20, P0, PT, R16, R12.reuse, RZ ;  /* 0x0000000c10147210 */ /* 0x081fe20007f1e0ff */
[----:B------:R-:W5:Y:S04]  /*0420*/  LDG.E.U8 R7, desc[UR14][R6.64] ;  /* 0x0000000e06077981 */ /* 0x000f68000c1e1100 */
[----:B------:R-:W-:Y:S01]  /*0430*/  IMAD.X R21, R17, 0x1, R13, P0 ;  /* 0x0000000111157824 */ /* 0x000fe200000e060d */
[----:B-1----:R-:W-:-:S04]  /*0440*/  IADD3 R14, P0, PT, R20, R12, RZ ;  /* 0x0000000c140e7210 */ /* 0x002fc80007f1e0ff */
[----:B------:R-:W5:Y:S01]  /*0450*/  LDG.E.U8 R29, desc[UR14][R20.64] ;  /* 0x0000000e141d7981 */ /* 0x000f62000c1e1100 */
[----:B------:R-:W-:-:S03]  /*0460*/  IMAD.X R15, R21, 0x1, R13, P0 ;  /* 0x00000001150f7824 */ /* 0x000fc600000e060d */
[----:B------:R0:W5:Y:S02]  /*0470*/  LDG.E.U8 R6, desc[UR14][R16.64] ;  /* 0x0000000e10067981 */ /* 0x000164000c1e1100 */
[-C--:B0-----:R-:W-:Y:S02]  /*0480*/  IADD3 R16, P0, PT, R14, R12.reuse, RZ ;  /* 0x0000000c0e107210 */ /* 0x081fe40007f1e0ff */
[----:B------:R3:W5:Y:S03]  /*0490*/  LDG.E.U8 R14, desc[UR14][R14.64] ;  /* 0x0000000e0e0e7981 */ /* 0x000766000c1e1100 */
[----:B------:R-:W-:Y:S01]  /*04a0*/  IMAD.X R17, R15, 0x1, R13, P0 ;  /* 0x000000010f117824 */ /* 0x000fe200000e060d */
[----:B------:R-:W-:-:S04]  /*04b0*/  IADD3 R18, P0, PT, R16, R12, RZ ;  /* 0x0000000c10127210 */ /* 0x000fc80007f1e0ff */
[----:B------:R-:W5:Y:S01]  /*04c0*/  LDG.E.U8 R16, desc[UR14][R16.64] ;  /* 0x0000000e10107981 */ /* 0x000f62000c1e1100 */
[----:B------:R-:W-:Y:S01]  /*04d0*/  IMAD.X R19, R17, 0x1, R13, P0 ;  /* 0x0000000111137824 */ /* 0x000fe200000e060d */
[----:B------:R-:W-:-:S04]  /*04e0*/  IADD3 R22, P0, PT, R18, R12, RZ ;  /* 0x0000000c12167210 */ /* 0x000fc80007f1e0ff */
[----:B------:R-:W5:Y:S01]  /*04f0*/  LDG.E.U8 R18, desc[UR14][R18.64] ;  /* 0x0000000e12127981 */ /* 0x000f62000c1e1100 */
[----:B------:R-:W-:Y:S01]  /*0500*/  IMAD.X R23, R19, 0x1, R13, P0 ;  /* 0x0000000113177824 */ /* 0x000fe200000e060d */
[----:B------:R-:W-:-:S04]  /*0510*/  IADD3 R20, P0, PT, R22, R12, RZ ;  /* 0x0000000c16147210 */ /* 0x000fc80007f1e0ff */
[----:B------:R-:W5:Y:S01]  /*0520*/  LDG.E.U8 R22, desc[UR14][R22.64] ;  /* 0x0000000e16167981 */ /* 0x000f62000c1e1100 */
[----:B------:R-:W-:-:S05]  /*0530*/  IMAD.X R21, R23, 0x1, R13, P0 ;  /* 0x0000000117157824 */ /* 0x000fca00000e060d */
[----:B------:R-:W5:Y:S01]  /*0540*/  LDG.E.U8 R20, desc[UR14][R20.64] ;  /* 0x0000000e14147981 */ /* 0x000f62000c1e1100 */
[----:B------:R-:W-:-:S04]  /*0550*/  UIADD3 UR7, UPT, UPT, UR7, 0x10, URZ ;  /* 0x0000001007077890 */ /* 0x000fc8000fffe0ff */
[----:B------:R-:W-:Y:S01]  /*0560*/  UISETP.NE.AND UP1, UPT, UR7, URZ, UPT ;  /* 0x000000ff0700728c */ /* 0x000fe2000bf25270 */
[----:B------:R-:W-:-:S05]  /*0570*/  LEA R4, P0, R12, R4, 0x4 ;  /* 0x000000040c047211 */ /* 0x000fca00078020ff */
[----:B------:R-:W-:Y:S01]  /*0580*/  IMAD.X R3, R3, 0x1, R0, P0 ;  /* 0x0000000103037824 */ /* 0x000fe200000e0600 */
[----:B--2---:R-:W-:-:S05]  /*0590*/  I2FP.F32.U32 R2, R2 ;  /* 0x0000000200027245 */ /* 0x004fca0000201000 */
[----:B------:R-:W-:Y:S01]  /*05a0*/  FADD R2, R2, R5 ;  /* 0x0000000502027221 */ /* 0x000fe20000000000 */
[----:B---3--:R-:W-:-:S05]  /*05b0*/  I2FP.F32.U32 R15, R28 ;  /* 0x0000001c000f7245 */ /* 0x008fca0000201000 */
[----:B------:R-:W-:Y:S01]  /*05c0*/  FADD R2, R2, R15 ;  /* 0x0000000f02027221 */ /* 0x000fe20000000000 */
[----:B----4-:R-:W-:-:S05]  /*05d0*/  I2FP.F32.U32 R27, R27 ;  /* 0x0000001b001b7245 */ /* 0x010fca0000201000 */
[----:B------:R-:W-:Y:S01]  /*05e0*/  FADD R2, R2, R27 ;  /* 0x0000001b02027221 */ /* 0x000fe20000000000 */
[----:B-----5:R-:W-:-:S05]  /*05f0*/  I2FP.F32.U32 R5, R26 ;  /* 0x0000001a00057245 */ /* 0x020fca0000201000 */
[----:B------:R-:W-:Y:S01]  /*0600*/  FADD R2, R2, R5 ;  /* 0x0000000502027221 */ /* 0x000fe20000000000 */
[----:B------:R-:W-:-:S05]  /*0610*/  I2FP.F32.U32 R25, R25 ;  /* 0x0000001900197245 */ /* 0x000fca0000201000 */
[----:B------:R-:W-:Y:S01]  /*0620*/  FADD R2, R2, R25 ;  /* 0x0000001902027221 */ /* 0x000fe20000000000 */
[----:B------:R-:W-:Y:S02]  /*0630*/  I2FP.F32.U32 R9, R9 ;  /* 0x0000000900097245 */ /* 0x000fe40000201000 */
[----:B------:R-:W-:-:S05]  /*0640*/  I2FP.F32.U32 R5, R24 ;  /* 0x0000001800057245 */ /* 0x000fca0000201000 */
[----:B------:R-:W-:Y:S01]  /*0650*/  FADD R2, R2, R5 ;  /* 0x0000000502027221 */ /* 0x000fe20000000000 */
[----:B------:R-:W-:-:S03]  /*0660*/  I2FP.F32.U32 R5, R8 ;  /* 0x0000000800057245 */ /* 0x000fc60000201000 */
[----:B------:R-:W-:Y:S01]  /*0670*/  FADD R2, R2, R9 ;  /* 0x0000000902027221 */ /* 0x000fe20000000000 */
[----:B------:R-:W-:-:S03]  /*0680*/  I2FP.F32.U32 R7, R7 ;  /* 0x0000000700077245 */ /* 0x000fc60000201000 */
[----:B------:R-:W-:-:S04]  /*0690*/  FADD R2, R2, R5 ;  /* 0x0000000502027221 */ /* 0x000fc80000000000 */
[----:B------:R-:W-:Y:S01]  /*06a0*/  FADD R2, R2, R7 ;  /* 0x0000000702027221 */ /* 0x000fe20000000000 */
[----:B------:R-:W-:Y:S02]  /*06b0*/  I2FP.F32.U32 R29, R29 ;  /* 0x0000001d001d7245 */ /* 0x000fe40000201000 */
[----:B------:R-:W-:-:S05]  /*06c0*/  I2FP.F32.U32 R5, R6 ;  /* 0x0000000600057245 */ /* 0x000fca0000201000 */
[----:B------:R-:W-:-:S04]  /*06d0*/  FADD R2, R2, R5 ;  /* 0x0000000502027221 */ /* 0x000fc80000000000 */
[----:B------:R-:W-:Y:S01]  /*06e0*/  FADD R2, R2, R29 ;  /* 0x0000001d02027221 */ /* 0x000fe20000000000 */
[----:B------:R-:W-:-:S05]  /*06f0*/  I2FP.F32.U32 R5, R14 ;  /* 0x0000000e00057245 */ /* 0x000fca0000201000 */
        /* <DEDUP_REMOVED lines=9> */
[----:B------:R-:W-:Y:S06]  /*0790*/  BRA.U UP1, `(.L_x_2) ;  /* 0xfffffff901b07547 */ /* 0x000fec000b83ffff */
.L_x_1:
[----:B------:R-:W-:Y:S05]  /*07a0*/  BRA.U !UP0, `(.L_x_3) ;  /* 0x0000000908107547 */ /* 0x000fea000b800000 */
[----:B------:R-:W-:Y:S02]  /*07b0*/  UISETP.GE.U32.AND UP0, UPT, UR6, 0x8, UPT ;  /* 0x000000080600788c */ /* 0x000fe4000bf06070 */
[----:B------:R-:W-:-:S04]  /*07c0*/  ULOP3.LUT UR7, UR16, 0x7, URZ, 0xc0, !UPT ;  /* 0x0000000710077892 */ /* 0x000fc8000f8ec0ff */
[----:B------:R-:W-:-:S03]  /*07d0*/  UISETP.NE.AND UP1, UPT, UR7, URZ, UPT ;  /* 0x000000ff0700728c */ /* 0x000fc6000bf25270 */
[----:B------:R-:W-:Y:S08]  /*07e0*/  BRA.U !UP0, `(.L_x_4) ;  /* 0x00000005080c7547 */ /* 0x000ff0000b800000 */
[----:B------:R-:W0:Y:S01]  /*07f0*/  LDC.64 R8, c[0x0][0x3a0] ;  /* 0x0000e800ff087b82 */ /* 0x000e220000000a00 */
[----:B------:R-:W1:Y:S01]  /*0800*/  LDCU.64 UR18, c[0x0][0x380] ;  /* 0x00007000ff1277ac */ /* 0x000e620008000a00 */
[----:B------:R-:W-:Y:S01]  /*0810*/  IMAD.MOV.U32 R11, RZ, RZ, RZ ;  /* 0x000000ffff0b7224 */ /* 0x000fe200078e00ff */
[----:B------:R-:W-:Y:S02]  /*0820*/  UIADD3 UR6, UPT, UPT, UR4, 0x1, URZ ;  /* 0x0000000104067890 */ /* 0x000fe4000fffe0ff */
[----:B------:R-:W-:Y:S02]  /*0830*/  UIADD3 UR8, UPT, UPT, UR4, 0x2, URZ ;  /* 0x0000000204087890 */ /* 0x000fe4000fffe0ff */
[----:B------:R-:W-:Y:S02]  /*0840*/  UIADD3 UR9, UPT, UPT, UR4, 0x3, URZ ;  /* 0x0000000304097890 */ /* 0x000fe4000fffe0ff */
[----:B------:R-:W-:Y:S02]  /*0850*/  UIADD3 UR10, UPT, UPT, UR4, 0x4, URZ ;  /* 0x00000004040a7890 */ /* 0x000fe4000fffe0ff */
[----:B------:R-:W-:-:S02]  /*0860*/  UIADD3 UR11, UPT, UPT, UR4, 0x5, URZ ;  /* 0x00000005040b7890 */ /* 0x000fc4000fffe0ff */
[----:B------:R-:W-:Y:S02]  /*0870*/  UIADD3 UR12, UPT, UPT, UR4, 0x6, URZ ;  /* 0x00000006040c7890 */ /* 0x000fe4000fffe0ff */
[----:B------:R-:W-:Y:S02]  /*0880*/  UIADD3 UR13, UPT, UPT, UR4, 0x7, URZ ;  /* 0x00000007040d7890 */ /* 0x000fe4000fffe0ff */
[----:B0-----:R-:W-:-:S04]  /*0890*/  IMAD.WIDE.U32 R22, R8, UR4, R10 ;  /* 0x0000000408167c25 */ /* 0x001fc8000f8e000a */
[----:B------:R-:W-:Y:S01]  /*08a0*/  IMAD.WIDE.U32 R14, R8, UR6, R10 ;  /* 0x00000006080e7c25 */ /* 0x000fe2000f8e000a */
[----:B-1----:R-:W-:-:S03]  /*08b0*/  IADD3 R22, P2, PT, R22, UR18, RZ ;  /* 0x0000001216167c10 */ /* 0x002fc6000ff5e0ff */
[----:B------:R-:W-:Y:S01]  /*08c0*/  IMAD.WIDE.U32 R2, R8, UR8, R10 ;  /* 0x0000000808027c25 */ /* 0x000fe2000f8e000a */
[----:B------:R-:W-:-:S03]  /*08d0*/  IADD3 R14, P0, PT, R14, UR18, RZ ;  /* 0x000000120e0e7c10 */ /* 0x000fc6000ff1e0ff */
[----:B------:R-:W-:Y:S01]  /*08e0*/  IMAD.WIDE.U32 R16, R8, UR9, R10 ;  /* 0x0000000908107c25 */ /* 0x000fe2000f8e000a */
[----:B------:R-:W-:-:S03]  /*08f0*/  IADD3 R2, P1, PT, R2, UR18, RZ ;  /* 0x0000001202027c10 */ /* 0x000fc6000ff3e0ff */
[----:B------:R-:W-:Y:S01]  /*0900*/  IMAD.WIDE.U32 R20, R8, UR10, R10 ;  /* 0x0000000a08147c25 */ /* 0x000fe2000f8e000a */
[----:B------:R-:W-:-:S03]  /*0910*/  IADD3 R16, P3, PT, R16, UR18, RZ ;  /* 0x0000001210107c10 */ /* 0x000fc6000ff7e0ff */
[----:B------:R-:W-:-:S04]  /*0920*/  IMAD.WIDE.U32 R18, R8, UR11, R10 ;  /* 0x0000000b08127c25 */ /* 0x000fc8000f8e000a */
[----:B------:R-:W-:-:S04]  /*0930*/  IMAD.WIDE.U32 R12, R8, UR12, R10 ;  /* 0x0000000c080c7c25 */ /* 0x000fc8000f8e000a */
[----:B------:R-:W-:-:S04]  /*0940*/  IMAD.WIDE.U32 R6, R8, UR13, R10 ;  /* 0x0000000d08067c25 */ /* 0x000fc8000f8e000a */
[C---:B------:R-:W-:Y:S02]  /*0950*/  IMAD R8, R9.reuse, UR4, R23 ;  /* 0x0000000409087c24 */ /* 0x040fe4000f8e0217 */
[C---:B------:R-:W-:Y:S02]  /*0960*/  IMAD R0, R9.reuse, UR6, R15 ;  /* 0x0000000609007c24 */ /* 0x040fe4000f8e020f */
[C---:B------:R-:W-:Y:S01]  /*0970*/  IMAD R3, R9.reuse, UR8, R3 ;  /* 0x0000000809037c24 */ /* 0x040fe2000f8e0203 */
[----:B------:R-:W-:Y:S01]  /*0980*/  IADD3.X R23, PT, PT, R8, UR19, RZ, P2, !PT ;  /* 0x0000001308177c10 */ /* 0x000fe200097fe4ff */
[C---:B------:R-:W-:Y:S01]  /*0990*/  IMAD R4, R9.reuse, UR9, R17 ;  /* 0x0000000909047c24 */ /* 0x040fe2000f8e0211 */
[----:B------:R-:W-:Y:S01]  /*09a0*/  IADD3.X R15, PT, PT, R0, UR19, RZ, P0, !PT ;  /* 0x00000013000f7c10 */ /* 0x000fe200087fe4ff */
[----:B------:R-:W-:Y:S01]  /*09b0*/  IMAD R8, R9, UR10, R21 ;  /* 0x0000000a09087c24 */ /* 0x000fe2000f8e0215 */
[----:B------:R-:W-:Y:S01]  /*09c0*/  IADD3.X R3, PT, PT, R3, UR19, RZ, P1, !PT ;  /* 0x0000001303037c10 */ /* 0x000fe20008ffe4ff */
[----:B------:R-:W2:Y:S01]  /*09d0*/  LDG.E.U8 R22, desc[UR14][R22.64] ;  /* 0x0000000e16167981 */ /* 0x000ea2000c1e1100 */
[----:B------:R-:W-:-:S03]  /*09e0*/  IADD3 R20, P2, PT, R20, UR18, RZ ;  /* 0x0000001214147c10 */ /* 0x000fc6000ff5e0ff */
[----:B------:R-:W3:Y:S01]  /*09f0*/  LDG.E.U8 R14, desc[UR14][R14.64] ;  /* 0x0000000e0e0e7981 */ /* 0x000ee2000c1e1100 */
[----:B------:R-:W-:Y:S01]  /*0a00*/  IADD3.X R17, PT, PT, R4, UR19, RZ, P3, !PT ;  /* 0x0000001304117c10 */ /* 0x000fe20009ffe4ff */
[C---:B------:R-:W-:Y:S02]  /*0a10*/  IMAD R0, R9.reuse, UR11, R19 ;  /* 0x0000000b09007c24 */ /* 0x040fe4000f8e0213 */
[----:B------:R3:W4:Y:S01]  /*0a20*/  LDG.E.U8 R2, desc[UR14][R2.64] ;  /* 0x0000000e02027981 */ /* 0x000722000c1e1100 */
[----:B------:R-:W-:Y:S02]  /*0a30*/  IADD3 R18, P0, PT, R18, UR18, RZ ;  /* 0x0000001212127c10 */ /* 0x000fe4000ff1e0ff */
[----:B------:R-:W-:Y:S01]  /*0a40*/  IADD3.X R21, PT, PT, R8, UR19, RZ, P2, !PT ;  /* 0x0000001308157c10 */ /* 0x000fe200097fe4ff */
[----:B------:R-:W5:Y:S01]  /*0a50*/  LDG.E.U8 R16, desc[UR14][R16.64] ;  /* 0x0000000e10107981 */ /* 0x000f62000c1e1100 */
[----:B------:R-:W-:Y:S01]  /*0a60*/  IMAD R4, R9, UR12, R13 ;  /* 0x0000000c09047c24 */ /* 0x000fe2000f8e020d */
[----:B------:R-:W-:-:S02]  /*0a70*/  IADD3 R12, P1, PT, R12, UR18, RZ ;  /* 0x000000120c0c7c10 */ /* 0x000fc4000ff3e0ff */
[----:B------:R-:W-:Y:S01]  /*0a80*/  IADD3.X R19, PT, PT, R0, UR19, RZ, P0, !PT ;  /* 0x0000001300137c10 */ /* 0x000fe200087fe4ff */
[----:B------:R-:W5:Y:S01]  /*0a90*/  LDG.E.U8 R20, desc[UR14][R20.64] ;  /* 0x0000000e14147981 */ /* 0x000f62000c1e1100 */
[----:B------:R-:W-:Y:S01]  /*0aa0*/  IMAD R9, R9, UR13, R7 ;  /* 0x0000000d09097c24 */ /* 0x000fe2000f8e0207 */
[----:B------:R-:W-:Y:S02]  /*0ab0*/  IADD3 R6, P0, PT, R6, UR18, RZ ;  /* 0x0000001206067c10 */ /* 0x000fe4000ff1e0ff */
[----:B------:R-:W-:Y:S01]  /*0ac0*/  IADD3.X R13, PT, PT, R4, UR19, RZ, P1, !PT ;  /* 0x00000013040d7c10 */ /* 0x000fe20008ffe4ff */
[----:B------:R-:W5:Y:S01]  /*0ad0*/  LDG.E.U8 R18, desc[UR14][R18.64] ;  /* 0x0000000e12127981 */ /* 0x000f62000c1e1100 */
[----:B------:R-:W-:-:S03]  /*0ae0*/  IADD3.X R7, PT, PT, R9, UR19, RZ, P0, !PT ;  /* 0x0000001309077c10 */ /* 0x000fc600087fe4ff */
[----:B------:R-:W5:Y:S04]  /*0af0*/  LDG.E.U8 R12, desc[UR14][R12.64] ;  /* 0x0000000e0c0c7981 */ /* 0x000f68000c1e1100 */
[----:B------:R-:W5:Y:S01]  /*0b00*/  LDG.E.U8 R6, desc[UR14][R6.64] ;  /* 0x0000000e06067981 */ /* 0x000f62000c1e1100 */
[----:B------:R-:W-:Y:S01]  /*0b10*/  UIADD3 UR4, UPT, UPT, UR4, 0x8, URZ ;  /* 0x0000000804047890 */ /* 0x000fe2000fffe0ff */
[----:B--2---:R-:W-:Y:S02]  /*0b20*/  I2FP.F32.U32 R22, R22 ;  /* 0x0000001600167245 */ /* 0x004fe40000201000 */
[----:B---3--:R-:W-:-:S03]  /*0b30*/  I2FP.F32.U32 R3, R14 ;  /* 0x0000000e00037245 */ /* 0x008fc60000201000 */
[----:B------:R-:W-:Y:S01]  /*0b40*/  FADD R22, R5, R22 ;  /* 0x0000001605167221 */ /* 0x000fe20000000000 */
[----:B----4-:R-:W-:-:S03]  /*0b50*/  I2FP.F32.U32 R2, R2 ;  /* 0x0000000200027245 */ /* 0x010fc60000201000 */
[----:B------:R-:W-:Y:S01]  /*0b60*/  FADD R3, R22, R3 ;  /* 0x0000000316037221 */ /* 0x000fe20000000000 */
[----:B-----5:R-:W-:-:S03]  /*0b70*/  I2FP.F32.U32 R5, R16 ;  /* 0x0000001000057245 */ /* 0x020fc60000201000 */
[----:B------:R-:W-:Y:S01]  /*0b80*/  FADD R2, R3, R2 ;  /* 0x0000000203027221 */ /* 0x000fe20000000000 */
[----:B------:R-:W-:-:S03]  /*0b90*/  I2FP.F32.U32 R3, R20 ;  /* 0x0000001400037245 */ /* 0x000fc60000201000 */
[----:B------:R-:W-:Y:S01]  /*0ba0*/  FADD R2, R2, R5 ;  /* 0x0000000502027221 */ /* 0x000fe20000000000 */
[----:B------:R-:W-:-:S03]  /*0bb0*/  I2FP.F32.U32 R5, R18 ;  /* 0x0000001200057245 */ /* 0x000fc60000201000 */
[----:B------:R-:W-:Y:S01]  /*0bc0*/  FADD R2, R2, R3 ;  /* 0x0000000302027221 */ /* 0x000fe20000000000 */
[----:B------:R-:W-:-:S03]  /*0bd0*/  I2FP.F32.U32 R3, R12 ;  /* 0x0000000c00037245 */ /* 0x000fc60000201000 */
[----:B------:R-:W-:Y:S01]  /*0be0*/  FADD R2, R2, R5 ;  /* 0x0000000502027221 */ /* 0x000fe20000000000 */
[----:B------:R-:W-:-:S03]  /*0bf0*/  I2FP.F32.U32 R5, R6 ;  /* 0x0000000600057245 */ /* 0x000fc60000201000 */
[----:B------:R-:W-:-:S04]  /*0c00*/  FADD R2, R2, R3 ;  /* 0x0000000302027221 */ /* 0x000fc80000000000 */
[----:B------:R-:W-:-:S07]  /*0c10*/  FADD R5, R2, R5 ;  /* 0x0000000502057221 */ /* 0x000fce0000000000 */
.L_x_4:
[----:B------:R-:W-:Y:S05]  /*0c20*/  BRA.U !UP1, `(.L_x_3) ;  /* 0x0000000109f07547 */ /* 0x000fea000b800000 */
[----:B------:R-:W-:Y:S02]  /*0c30*/  UISETP.GE.U32.AND UP0, UPT, UR7, 0x4, UPT ;  /* 0x000000040700788c */ /* 0x000fe4000bf06070 */
[----:B------:R-:W-:-:S04]  /*0c40*/  ULOP3.LUT UR6, UR16, 0x3, URZ, 0xc0, !UPT ;  /* 0x0000000310067892 */ /* 0x000fc8000f8ec0ff */
[----:B------:R-:W-:-:S03]  /*0c50*/  UISETP.NE.AND UP1, UPT, UR6, URZ, UPT ;  /* 0x000000ff0600728c */ /* 0x000fc6000bf25270 */
[----:B------:R-:W-:Y:S08]  /*0c60*/  BRA.U !UP0, `(.L_x_5) ;  /* 0x0000000108907547 */ /* 0x000ff0000b800000 */
[----:B------:R-:W0:Y:S01]  /*0c70*/  LDC.64 R6, c[0x0][0x3a0] ;  /* 0x0000e800ff067b82 */ /* 0x000e220000000a00 */
[----:B------:R-:W1:Y:S01]  /*0c80*/  LDCU.64 UR8, c[0x0][0x380] ;  /* 0x00007000ff0877ac */ /* 0x000e620008000a00 */
[----:B------:R-:W-:Y:S02]  /*0c90*/  IMAD.MOV.U32 R8, RZ, RZ, R10 ;  /* 0x000000ffff087224 */ /* 0x000fe400078e000a */
[----:B------:R-:W-:Y:S01]  /*0ca0*/  IMAD.MOV.U32 R9, RZ, RZ, RZ ;  /* 0x000000ffff097224 */ /* 0x000fe200078e00ff */
[----:B------:R-:W-:Y:S02]  /*0cb0*/  UIADD3 UR7, UPT, UPT, UR4, 0x1, URZ ;  /* 0x0000000104077890 */ /* 0x000fe4000fffe0ff */
[----:B------:R-:W-:Y:S02]  /*0cc0*/  UIADD3 UR10, UPT, UPT, UR4, 0x2, URZ ;  /* 0x00000002040a7890 */ /* 0x000fe4000fffe0ff */
[----:B------:R-:W-:Y:S02]  /*0cd0*/  UIADD3 UR11, UPT, UPT, UR4, 0x3, URZ ;  /* 0x00000003040b7890 */ /* 0x000fe4000fffe0ff */
[----:B0-----:R-:W-:-:S04]  /*0ce0*/  IMAD.WIDE.U32 R2, R6, UR4, R8 ;  /* 0x0000000406027c25 */ /* 0x001fc8000f8e0008 */
[----:B------:R-:W-:Y:S01]  /*0cf0*/  IMAD.WIDE.U32 R14, R6, UR7, R8 ;  /* 0x00000007060e7c25 */ /* 0x000fe2000f8e0008 */
[----:B-1----:R-:W-:-:S03]  /*0d00*/  IADD3 R12, P0, PT, R2, UR8, RZ ;  /* 0x00000008020c7c10 */ /* 0x002fc6000ff1e0ff */
[----:B------:R-:W-:Y:S01]  /*0d10*/  IMAD R0, R7, UR4, R3 ;  /* 0x0000000407007c24 */ /* 0x000fe2000f8e0203 */
[----:B------:R-:W-:Y:S01]  /*0d20*/  IADD3 R2, P1, PT, R14, UR8, RZ ;  /* 0x000000080e027c10 */ /* 0x000fe2000ff3e0ff */
[----:B------:R-:W-:-:S03]  /*0d30*/  IMAD.WIDE.U32 R16, R6, UR10, R8 ;  /* 0x0000000a06107c25 */ /* 0x000fc6000f8e0008 */
[----:B------:R-:W-:Y:S01]  /*0d40*/  IADD3.X R13, PT, PT, R0, UR9, RZ, P0, !PT ;  /* 0x00000009000d7c10 */ /* 0x000fe200087fe4ff */
[----:B------:R-:W-:Y:S01]  /*0d50*/  IMAD R3, R7, UR7, R15 ;  /* 0x0000000707037c24 */ /* 0x000fe2000f8e020f */
[----:B------:R-:W-:Y:S01]  /*0d60*/  IADD3 R16, P0, PT, R16, UR8, RZ ;  /* 0x0000000810107c10 */ /* 0x000fe2000ff1e0ff */
[----:B------:R-:W-:Y:S02]  /*0d70*/  IMAD.WIDE.U32 R8, R6, UR11, R8 ;  /* 0x0000000b06087c25 */ /* 0x000fe4000f8e0008 */
[----:B------:R-:W2:Y:S01]  /*0d80*/  LDG.E.U8 R12, desc[UR14][R12.64] ;  /* 0x0000000e0c0c7981 */ /* 0x000ea2000c1e1100 */
[----:B------:R-:W-:Y:S01]  /*0d90*/  IADD3.X R3, PT, PT, R3, UR9, RZ, P1, !PT ;  /* 0x0000000903037c10 */ /* 0x000fe20008ffe4ff */
[C---:B------:R-:W-:Y:S01]  /*0da0*/  IMAD R0, R7.reuse, UR10, R17 ;  /* 0x0000000a07007c24 */ /* 0x040fe2000f8e0211 */
[----:B------:R-:W-:Y:S01]  /*0db0*/  IADD3 R8, P1, PT, R8, UR8, RZ ;  /* 0x0000000808087c10 */ /* 0x000fe2000ff3e0ff */
[----:B------:R-:W-:Y:S02]  /*0dc0*/  IMAD R7, R7, UR11, R9 ;  /* 0x0000000b07077c24 */ /* 0x000fe4000f8e0209 */
[----:B------:R-:W3:Y:S01]  /*0dd0*/  LDG.E.U8 R2, desc[UR14][R2.64] ;  /* 0x0000000e02027981 */ /* 0x000ee2000c1e1100 */
[----:B------:R-:W-:-:S02]  /*0de0*/  IADD3.X R17, PT, PT, R0, UR9, RZ, P0, !PT ;  /* 0x0000000900117c10 */ /* 0x000fc400087fe4ff */
[----:B------:R-:W-:-:S03]  /*0df0*/  IADD3.X R9, PT, PT, R7, UR9, RZ, P1, !PT ;  /* 0x0000000907097c10 */ /* 0x000fc60008ffe4ff */
[----:B------:R-:W4:Y:S04]  /*0e00*/  LDG.E.U8 R16, desc[UR14][R16.64] ;  /* 0x0000000e10107981 */ /* 0x000f28000c1e1100 */
[----:B------:R-:W5:Y:S01]  /*0e10*/  LDG.E.U8 R8, desc[UR14][R8.64] ;  /* 0x0000000e08087981 */ /* 0x000f62000c1e1100 */
[----:B------:R-:W-:Y:S01]  /*0e20*/  UIADD3 UR4, UPT, UPT, UR4, 0x4, URZ ;  /* 0x0000000404047890 */ /* 0x000fe2000fffe0ff */
[----:B--2---:R-:W-:-:S05]  /*0e30*/  I2FP.F32.U32 R0, R12 ;  /* 0x0000000c00007245 */ /* 0x004fca0000201000 */
[----:B------:R-:W-:Y:S01]  /*0e40*/  FADD R0, R5, R0 ;  /* 0x0000000005007221 */ /* 0x000fe20000000000 */
[----:B---3--:R-:W-:-:S05]  /*0e50*/  I2FP.F32.U32 R7, R2 ;  /* 0x0000000200077245 */ /* 0x008fca0000201000 */
[----:B------:R-:W-:Y:S01]  /*0e60*/  FADD R0, R0, R7 ;  /* 0x0000000700007221 */ /* 0x000fe20000000000 */
[----:B----4-:R-:W-:Y:S02]  /*0e70*/  I2FP.F32.U32 R5, R16 ;  /* 0x0000001000057245 */ /* 0x010fe40000201000 */
[----:B-----5:R-:W-:-:S03]  /*0e80*/  I2FP.F32.U32 R4, R8 ;  /* 0x0000000800047245 */ /* 0x020fc60000201000 */
[----:B------:R-:W-:-:S04]  /*0e90*/  FADD R5, R0, R5 ;  /* 0x0000000500057221 */ /* 0x000fc80000000000 */
[----:B------:R-:W-:-:S07]  /*0ea0*/  FADD R5, R5, R4 ;  /* 0x0000000405057221 */ /* 0x000fce0000000000 */
.L_x_5:
[----:B------:R-:W-:Y:S05]  /*0eb0*/  BRA.U !UP1, `(.L_x_3) ;  /* 0x00000001094c7547 */ /* 0x000fea000b800000 */
[----:B------:R-:W0:Y:S01]  /*0ec0*/  LDC.64 R8, c[0x0][0x3a0] ;  /* 0x0000e800ff087b82 */ /* 0x000e220000000a00 */
[----:B------:R-:W1:Y:S01]  /*0ed0*/  LDCU.64 UR8, c[0x0][0x380] ;  /* 0x00007000ff0877ac */ /* 0x000e620008000a00 */
[----:B------:R-:W-:Y:S02]  /*0ee0*/  IMAD.MOV.U32 R2, RZ, RZ, R10 ;  /* 0x000000ffff027224 */ /* 0x000fe400078e000a */
[----:B------:R-:W-:Y:S01]  /*0ef0*/  IMAD.MOV.U32 R3, RZ, RZ, RZ ;  /* 0x000000ffff037224 */ /* 0x000fe200078e00ff */
[----:B------:R-:W-:Y:S01]  /*0f00*/  UIADD3 UR6, UPT, UPT, -UR6, URZ, URZ ;  /* 0x000000ff06067290 */ /* 0x000fe2000fffe1ff */
[----:B0-----:R-:W-:-:S03]  /*0f10*/  IMAD.WIDE.U32 R2, R8, UR4, R2 ;  /* 0x0000000408027c25 */ /* 0x001fc6000f8e0002 */
[----:B-1----:R-:W-:Y:S01]  /*0f20*/  IADD3 R7, P0, PT, R2, UR8, RZ ;  /* 0x0000000802077c10 */ /* 0x002fe2000ff1e0ff */
[----:B------:R-:W-:-:S05]  /*0f30*/  IMAD R2, R9, UR4, R3 ;  /* 0x0000000409027c24 */ /* 0x000fca000f8e0203 */
[----:B------:R-:W-:-:S07]  /*0f40*/  IADD3.X R4, PT, PT, R2, UR9, RZ, P0, !PT ;  /* 0x0000000902047c10 */ /* 0x000fce00087fe4ff */
.L_x_6:
[----:B------:R-:W-:Y:S02]  /*0f50*/  IMAD.MOV.U32 R2, RZ, RZ, R7 ;  /* 0x000000ffff027224 */ /* 0x000fe400078e0007 */
[----:B------:R-:W-:-:S05]  /*0f60*/  IMAD.MOV.U32 R3, RZ, RZ, R4 ;  /* 0x000000ffff037224 */ /* 0x000fca00078e0004 */
[----:B------:R-:W2:Y:S01]  /*0f70*/  LDG.E.U8 R0, desc[UR14][R2.64] ;  /* 0x0000000e02007981 */ /* 0x000ea2000c1e1100 */
[----:B------:R-:W-:Y:S01]  /*0f80*/  UIADD3 UR6, UPT, UPT, UR6, 0x1, URZ ;  /* 0x0000000106067890 */ /* 0x000fe2000fffe0ff */
[----:B------:R-:W-:-:S03]  /*0f90*/  IADD3 R7, P0, PT, R7, R8, RZ ;  /* 0x0000000807077210 */ /* 0x000fc60007f1e0ff */
[----:B------:R-:W-:Y:S02]  /*0fa0*/  UISETP.NE.AND UP0, UPT, UR6, URZ, UPT ;  /* 0x000000ff0600728c */ /* 0x000fe4000bf05270 */
[----:B------:R-:W-:Y:S01]  /*0fb0*/  IMAD.X R4, R4, 0x1, R9, P0 ;  /* 0x0000000104047824 */ /* 0x000fe200000e0609 */
[----:B--2---:R-:W-:-:S05]  /*0fc0*/  I2FP.F32.U32 R0, R0 ;  /* 0x0000000000007245 */ /* 0x004fca0000201000 */
[----:B------:R-:W-:Y:S01]  /*0fd0*/  FADD R5, R0, R5 ;  /* 0x0000000500057221 */ /* 0x000fe20000000000 */
[----:B------:R-:W-:Y:S06]  /*0fe0*/  BRA.U UP0, `(.L_x_6) ;  /* 0xfffffffd00d87547 */ /* 0x000fec000b83ffff */
.L_x_3:
[----:B------:R0:W-:Y:S02]  /*0ff0*/  STS [UR5], R5 ;  /* 0x00000005ff007988 */ /* 0x0001e40008000805 */
.L_x_0:
[----:B------:R-:W-:Y:S01]  /*1000*/  I2FP.F32.U32 R4, UR16 ;  /* 0x0000001000047c45 */ /* 0x000fe20008201000 */
[----:B------:R-:W-:Y:S03]  /*1010*/  BSSY.RECONVERGENT B0, `(.L_x_7) ;  /* 0x000000b000007945 */ /* 0x000fe60003800200 */
[----:B------:R-:W1:Y:S08]  /*1020*/  MUFU.RCP R3, R4 ;  /* 0x0000000400037308 */ /* 0x000e700000001000 */
[----:B------:R-:W2:Y:S01]  /*1030*/  FCHK P0, R5, R4 ;  /* 0x0000000405007302 */ /* 0x000ea20000000000 */
[----:B-1----:R-:W-:-:S04]  /*1040*/  FFMA R0, -R4, R3, 1 ;  /* 0x3f80000004007423 */ /* 0x002fc80000000103 */
[----:B------:R-:W-:-:S04]  /*1050*/  FFMA R0, R3, R0, R3 ;  /* 0x0000000003007223 */ /* 0x000fc80000000003 */
[----:B------:R-:W-:-:S04]  /*1060*/  FFMA R3, R0, R5, RZ ;  /* 0x0000000500037223 */ /* 0x000fc800000000ff */
[----:B------:R-:W-:-:S04]  /*1070*/  FFMA R2, -R4, R3, R5 ;  /* 0x0000000304027223 */ /* 0x000fc80000000105 */
[----:B------:R-:W-:Y:S01]  /*1080*/  FFMA R0, R0, R2, R3 ;  /* 0x0000000200007223 */ /* 0x000fe20000000003 */
[----:B--2---:R-:W-:Y:S06]  /*1090*/  @!P0 BRA `(.L_x_8) ;  /* 0x0000000000088947 */ /* 0x004fec0003800000 */
[----:B------:R-:W-:-:S07]  /*10a0*/  MOV R2, 0x10c0 ;  /* 0x000010c000027802 */ /* 0x000fce0000000f00 */
[----:B0-----:R-:W-:Y:S05]  /*10b0*/  CALL.REL.NOINC `($__internal_0_$__cuda_sm3x_div_rn_noftz_f32_slowpath) ;  /* 0x00000000001c7944 */ /* 0x001fea0003c00000 */
.L_x_8:
[----:B------:R-:W-:Y:S05]  /*10c0*/  BSYNC.RECONVERGENT B0 ;  /* 0x0000000000007941 */ /* 0x000fea0003800200 */
.L_x_7:
[----:B------:R-:W1:Y:S01]  /*10d0*/  LDCU.64 UR4, c[0x0][0x388] ;  /* 0x00007100ff0477ac */ /* 0x000e620008000a00 */
[----:B------:R-:W2:Y:S01]  /*10e0*/  F2I.U32.TRUNC.NTZ R3, R0 ;  /* 0x0000000000037305 */ /* 0x000ea2000020f000 */
[----:B-1----:R-:W-:-:S05]  /*10f0*/  IADD3 R10, P0, PT, R10, UR4, RZ ;  /* 0x000000040a0a7c10 */ /* 0x002fca000ff1e0ff */
[----:B------:R-:W-:-:S05]  /*1100*/  IMAD.X R11, RZ, RZ, UR5, P0 ;  /* 0x00000005ff0b7e24 */ /* 0x000fca00080e06ff */
[----:B--2---:R-:W-:Y:S01]  /*1110*/  STG.E.U8 desc[UR14][R10.64], R3 ;  /* 0x000000030a007986 */ /* 0x004fe2000c10110e */
[----:B------:R-:W-:Y:S05]  /*1120*/  EXIT ;  /* 0x000000000000794d */ /* 0x000fea0003800000 */
        .weak           $__internal_0_$__cuda_sm3x_div_rn_noftz_f32_slowpath
        .type           $__internal_0_$__cuda_sm3x_div_rn_noftz_f32_slowpath,@function
        .size           $__internal_0_$__cuda_sm3x_div_rn_noftz_f32_slowpath,(.L_x_63 - $__internal_0_$__cuda_sm3x_div_rn_noftz_f32_slowpath)
$__internal_0_$__cuda_sm3x_div_rn_noftz_f32_slowpath:
[----:B------:R-:W-:Y:S01]  /*1130*/  SHF.R.U32.HI R3, RZ, 0x17, R4 ;  /* 0x00000017ff037819 */ /* 0x000fe20000011604 */
[----:B------:R-:W-:Y:S01]  /*1140*/  BSSY.RECONVERGENT B1, `(.L_x_9) ;  /* 0x0000063000017945 */ /* 0x000fe20003800200 */
[----:B------:R-:W-:Y:S02]  /*1150*/  SHF.R.U32.HI R0, RZ, 0x17, R5 ;  /* 0x00000017ff007819 */ /* 0x000fe40000011605 */
[----:B------:R-:W-:Y:S02]  /*1160*/  LOP3.LUT R3, R3, 0xff, RZ, 0xc0, !PT ;  /* 0x000000ff03037812 */ /* 0x000fe400078ec0ff */
[----:B------:R-:W-:-:S03]  /*1170*/  LOP3.LUT R12, R0, 0xff, RZ, 0xc0, !PT ;  /* 0x000000ff000c7812 */ /* 0x000fc600078ec0ff */
[----:B------:R-:W-:Y:S02]  /*1180*/  VIADD R7, R3, 0xffffffff ;  /* 0xffffffff03077836 */ /* 0x000fe40000000000 */
[----:B------:R-:W-:-:S03]  /*1190*/  VIADD R8, R12, 0xffffffff ;  /* 0xffffffff0c087836 */ /* 0x000fc60000000000 */
[----:B------:R-:W-:-:S04]  /*11a0*/  ISETP.GT.U32.AND P0, PT, R7, 0xfd, PT ;  /* 0x000000fd0700780c */ /* 0x000fc80003f04070 */
[----:B------:R-:W-:-:S13]  /*11b0*/  ISETP.GT.U32.OR P0, PT, R8, 0xfd, P0 ;  /* 0x000000fd0800780c */ /* 0x000fda0000704470 */
[----:B------:R-:W-:Y:S01]  /*11c0*/  @!P0 IMAD.MOV.U32 R6, RZ, RZ, RZ ;  /* 0x000000ffff068224 */ /* 0x000fe200078e00ff */
[----:B------:R-:W-:Y:S06]  /*11d0*/  @!P0 BRA `(.L_x_10) ;  /* 0x0000000000608947 */ /* 0x000fec0003800000 */
[----:B------:R-:W-:Y:S01]  /*11e0*/  FSETP.GTU.FTZ.AND P0, PT, |R5|, +INF , PT ;  /* 0x7f8000000500780b */ /* 0x000fe20003f1c200 */
[----:B------:R-:W-:Y:S01]  /*11f0*/  IMAD.MOV.U32 R0, RZ, RZ, R4 ;  /* 0x000000ffff007224 */ /* 0x000fe200078e0004 */
[----:B------:R-:W-:-:S04]  /*1200*/  FSETP.GTU.FTZ.AND P1, PT, |R4|, +INF , PT ;  /* 0x7f8000000400780b */ /* 0x000fc80003f3c200 */
[----:B------:R-:W-:-:S13]  /*1210*/  PLOP3.LUT P0, PT, P0, P1, PT, 0xf8, 0x8f ;  /* 0x00000000008f781c */ /* 0x000fda0000703f70 */
[----:B------:R-:W-:Y:S05]  /*1220*/  @P0 BRA `(.L_x_11) ;  /* 0x00000004004c0947 */ /* 0x000fea0003800000 */
[----:B------:R-:W-:-:S13]  /*1230*/  LOP3.LUT P0, RZ, R4, 0x7fffffff, R5, 0xc8, !PT ;  /* 0x7fffffff04ff7812 */ /* 0x000fda000780c805 */
[----:B------:R-:W-:Y:S05]  /*1240*/  @!P0 BRA `(.L_x_12) ;  /* 0x00000004003c8947 */ /* 0x000fea0003800000 */
[C---:B------:R-:W-:Y:S02]  /*1250*/  FSETP.NEU.FTZ.AND P2, PT, |R5|.reuse, +INF , PT ;  /* 0x7f8000000500780b */ /* 0x040fe40003f5d200 */
[----:B------:R-:W-:Y:S02]  /*1260*/  FSETP.NEU.FTZ.AND P1, PT, |R0|, +INF , PT ;  /* 0x7f8000000000780b */ /* 0x000fe40003f3d200 */
[----:B------:R-:W-:-:S11]  /*1270*/  FSETP.NEU.FTZ.AND P0, PT, |R5|, +INF , PT ;  /* 0x7f8000000500780b */ /* 0x000fd60003f1d200 */
[----:B------:R-:W-:Y:S05]  /*1280*/  @!P1 BRA !P2, `(.L_x_12) ;  /* 0x00000004002c9947 */ /* 0x000fea0005000000 */
[----:B------:R-:W-:-:S04]  /*1290*/  LOP3.LUT P2, RZ, R5, 0x7fffffff, RZ, 0xc0, !PT ;  /* 0x7fffffff05ff7812 */ /* 0x000fc8000784c0ff */
[----:B------:R-:W-:-:S13]  /*12a0*/  PLOP3.LUT P1, PT, P1, P2, PT, 0x2f, 0xf2 ;  /* 0x0000000000f2781c */ /* 0x000fda0000f24577 */
[----:B------:R-:W-:Y:S05]  /*12b0*/  @P1 BRA `(.L_x_13) ;  /* 0x0000000400181947 */ /* 0x000fea0003800000 */
[----:B------:R-:W-:-:S04]  /*12c0*/  LOP3.LUT P1, RZ, R4, 0x7fffffff, RZ, 0xc0, !PT ;  /* 0x7fffffff04ff7812 */ /* 0x000fc8000782c0ff */
[----:B------:R-:W-:-:S13]  /*12d0*/  PLOP3.LUT P0, PT, P0, P1, PT, 0x2f, 0xf2 ;  /* 0x0000000000f2781c */ /* 0x000fda0000702577 */
[----:B------:R-:W-:Y:S05]  /*12e0*/  @P0 BRA `(.L_x_14) ;  /* 0x0000000400000947 */ /* 0x000fea0003800000 */
[----:B------:R-:W-:Y:S02]  /*12f0*/  ISETP.GE.AND P0, PT, R8, RZ, PT ;  /* 0x000000ff0800720c */ /* 0x000fe40003f06270 */
[----:B------:R-:W-:-:S11]  /*1300*/  ISETP.GE.AND P1, PT, R7, RZ, PT ;  /* 0x000000ff0700720c */ /* 0x000fd60003f26270 */
[----:B------:R-:W-:Y:S02]  /*1310*/  @P0 IMAD.MOV.U32 R6, RZ, RZ, RZ ;  /* 0x000000ffff060224 */ /* 0x000fe400078e00ff */
[----:B------:R-:W-:Y:S01]  /*1320*/  @!P0 FFMA R5, R5, 1.84467440737095516160e+19, RZ ;  /* 0x5f80000005058823 */ /* 0x000fe200000000ff */
[----:B------:R-:W-:Y:S02]  /*1330*/  @!P0 IMAD.MOV.U32 R6, RZ, RZ, -0x40 ;  /* 0xffffffc0ff068424 */ /* 0x000fe400078e00ff */
[----:B------:R-:W-:Y:S02]  /*1340*/  @!P1 FFMA R4, R0, 1.84467440737095516160e+19, RZ ;  /* 0x5f80000000049823 */ /* 0x000fe400000000ff */
[----:B------:R-:W-:-:S07]  /*1350*/  @!P1 VIADD R6, R6, 0x40 ;  /* 0x0000004006069836 */ /* 0x000fce0000000000 */
.L_x_10:
[----:B------:R-:W-:Y:S01]  /*1360*/  LEA R7, R3, 0xc0800000, 0x17 ;  /* 0xc080000003077811 */ /* 0x000fe200078eb8ff */
[----:B------:R-:W-:Y:S04]  /*1370*/  BSSY.RECONVERGENT B2, `(.L_x_15) ;  /* 0x0000036000027945 */ /* 0x000fe80003800200 */
[----:B------:R-:W-:Y:S02]  /*1380*/  IMAD.IADD R7, R4, 0x1, -R7 ;  /* 0x0000000104077824 */ /* 0x000fe400078e0a07 */
[----:B------:R-:W-:Y:S02]  /*1390*/  VIADD R4, R12, 0xffffff81 ;  /* 0xffffff810c047836 */ /* 0x000fe40000000000 */
[----:B------:R-:W0:Y:S01]  /*13a0*/  MUFU.RCP R8, R7 ;  /* 0x0000000700087308 */ /* 0x000e220000001000 */
[----:B------:R-:W-:Y:S01]  /*13b0*/  FADD.FTZ R9, -R7, -RZ ;  /* 0x800000ff07097221 */ /* 0x000fe20000010100 */
[----:B------:R-:W-:-:S03]  /*13c0*/  IMAD R0, R4, -0x800000, R5 ;  /* 0xff80000004007824 */ /* 0x000fc600078e0205 */
[----:B0-----:R-:W-:-:S04]  /*13d0*/  FFMA R13, R8, R9, 1 ;  /* 0x3f800000080d7423 */ /* 0x001fc80000000009 */
[----:B------:R-:W-:-:S04]  /*13e0*/  FFMA R12, R8, R13, R8 ;  /* 0x0000000d080c7223 */ /* 0x000fc80000000008 */
[----:B------:R-:W-:-:S04]  /*13f0*/  FFMA R5, R0, R12, RZ ;  /* 0x0000000c00057223 */ /* 0x000fc800000000ff */
[----:B------:R-:W-:-:S04]  /*1400*/  FFMA R8, R9, R5, R0 ;  /* 0x0000000509087223 */ /* 0x000fc80000000000 */
[----:B------:R-:W-:Y:S01]  /*1410*/  FFMA R13, R12, R8, R5 ;  /* 0x000000080c0d7223 */ /* 0x000fe20000000005 */
[----:B------:R-:W-:-:S03]  /*1420*/  IADD3 R5, PT, PT, R4, 0x7f, -R3 ;  /* 0x0000007f04057810 */ /* 0x000fc60007ffe803 */
[----:B------:R-:W-:Y:S02]  /*1430*/  FFMA R8, R9, R13, R0 ;  /* 0x0000000d09087223 */ /* 0x000fe40000000000 */
[----:B------:R-:W-:Y:S02]  /*1440*/  IMAD.IADD R5, R5, 0x1, R6 ;  /* 0x0000000105057824 */ /* 0x000fe400078e0206 */
[----:B------:R-:W-:-:S05]  /*1450*/  FFMA R0, R12, R8, R13 ;  /* 0x000000080c007223 */ /* 0x000fca000000000d */
[----:B------:R-:W-:-:S04]  /*1460*/  SHF.R.U32.HI R3, RZ, 0x17, R0 ;  /* 0x00000017ff037819 */ /* 0x000fc80000011600 */
[----:B------:R-:W-:-:S05]  /*1470*/  LOP3.LUT R3, R3, 0xff, RZ, 0xc0, !PT ;  /* 0x000000ff03037812 */ /* 0x000fca00078ec0ff */
[----:B------:R-:W-:-:S04]  /*1480*/  IMAD.IADD R7, R3, 0x1, R5 ;  /* 0x0000000103077824 */ /* 0x000fc800078e0205 */
[----:B------:R-:W-:-:S05]  /*1490*/  VIADD R3, R7, 0xffffffff ;  /* 0xffffffff07037836 */ /* 0x000fca0000000000 */
[----:B------:R-:W-:-:S13]  /*14a0*/  ISETP.GE.U32.AND P0, PT, R3, 0xfe, PT ;  /* 0x000000fe0300780c */ /* 0x000fda0003f06070 */
[----:B------:R-:W-:Y:S05]  /*14b0*/  @!P0 BRA `(.L_x_16) ;  /* 0x0000000000808947 */ /* 0x000fea0003800000 */
[----:B------:R-:W-:-:S13]  /*14c0*/  ISETP.GT.AND P0, PT, R7, 0xfe, PT ;  /* 0x000000fe0700780c */ /* 0x000fda0003f04270 */
[----:B------:R-:W-:Y:S05]  /*14d0*/  @P0 BRA `(.L_x_17) ;  /* 0x00000000006c0947 */ /* 0x000fea0003800000 */
[----:B------:R-:W-:-:S13]  /*14e0*/  ISETP.GE.AND P0, PT, R7, 0x1, PT ;  /* 0x000000010700780c */ /* 0x000fda0003f06270 */
[----:B------:R-:W-:Y:S05]  /*14f0*/  @P0 BRA `(.L_x_18) ;  /* 0x0000000000740947 */ /* 0x000fea0003800000 */
[----:B------:R-:W-:Y:S02]  /*1500*/  ISETP.GE.AND P0, PT, R7, -0x18, PT ;  /* 0xffffffe80700780c */ /* 0x000fe40003f06270 */
[----:B------:R-:W-:-:S11]  /*1510*/  LOP3.LUT R0, R0, 0x80000000, RZ, 0xc0, !PT ;  /* 0x8000000000007812 */ /* 0x000fd600078ec0ff */
[----:B------:R-:W-:Y:S05]  /*1520*/  @!P0 BRA `(.L_x_18) ;  /* 0x0000000000688947 */ /* 0x000fea0003800000 */
[CCC-:B------:R-:W-:Y:S01]  /*1530*/  FFMA.RZ R3, R12.reuse, R8.reuse, R13.reuse ;  /* 0x000000080c037223 */ /* 0x1c0fe2000000c00d */
[C---:B------:R-:W-:Y:S02]  /*1540*/  VIADD R6, R7.reuse, 0x20 ;  /* 0x0000002007067836 */ /* 0x040fe40000000000 */
[CCC-:B------:R-:W-:Y:S01]  /*1550*/  FFMA.RM R4, R12.reuse, R8.reuse, R13.reuse ;  /* 0x000000080c047223 */ /* 0x1c0fe2000000400d */
[----:B------:R-:W-:Y:S02]  /*1560*/  ISETP.NE.AND P2, PT, R7, RZ, PT ;  /* 0x000000ff0700720c */ /* 0x000fe40003f45270 */
[----:B------:R-:W-:Y:S01]  /*1570*/  LOP3.LUT R5, R3, 0x7fffff, RZ, 0xc0, !PT ;  /* 0x007fffff03057812 */ /* 0x000fe200078ec0ff */
[----:B------:R-:W-:Y:S01]  /*1580*/  FFMA.RP R3, R12, R8, R13 ;  /* 0x000000080c037223 */ /* 0x000fe2000000800d */
[----:B------:R-:W-:Y:S01]  /*1590*/  ISETP.NE.AND P1, PT, R7, RZ, PT ;  /* 0x000000ff0700720c */ /* 0x000fe20003f25270 */
[----:B------:R-:W-:Y:S01]  /*15a0*/  IMAD.MOV R7, RZ, RZ, -R7 ;  /* 0x000000ffff077224 */ /* 0x000fe200078e0a07 */
[----:B------:R-:W-:-:S02]  /*15b0*/  LOP3.LUT R5, R5, 0x800000, RZ, 0xfc, !PT ;  /* 0x0080000005057812 */ /* 0x000fc400078efcff */
[----:B------:R-:W-:Y:S02]  /*15c0*/  FSETP.NEU.FTZ.AND P0, PT, R3, R4, PT ;  /* 0x000000040300720b */ /* 0x000fe40003f1d000 */
[----:B------:R-:W-:Y:S02]  /*15d0*/  SHF.L.U32 R6, R5, R6, RZ ;  /* 0x0000000605067219 */ /* 0x000fe400000006ff */
[----:B------:R-:W-:Y:S02]  /*15e0*/  SEL R4, R7, RZ, P2 ;  /* 0x000000ff07047207 */ /* 0x000fe40001000000 */
[----:B------:R-:W-:Y:S02]  /*15f0*/  ISETP.NE.AND P1, PT, R6, RZ, P1 ;  /* 0x000000ff0600720c */ /* 0x000fe40000f25270 */
[----:B------:R-:W-:Y:S02]  /*1600*/  SHF.R.U32.HI R4, RZ, R4, R5 ;  /* 0x00000004ff047219 */ /* 0x000fe40000011605 */
[----:B------:R-:W-:-:S02]  /*1610*/  PLOP3.LUT P0, PT, P0, P1, PT, 0xf8, 0x8f ;  /* 0x00000000008f781c */ /* 0x000fc40000703f70 */
[----:B------:R-:W-:Y:S02]  /*1620*/  SHF.R.U32.HI R6, RZ, 0x1, R4 ;  /* 0x00000001ff067819 */ /* 0x000fe40000011604 */
[----:B------:R-:W-:-:S04]  /*1630*/  SEL R3, RZ, 0x1, !P0 ;  /* 0x00000001ff037807 */ /* 0x000fc80004000000 */
[----:B------:R-:W-:-:S04]  /*1640*/  LOP3.LUT R3, R3, 0x1, R6, 0xf8, !PT ;  /* 0x0000000103037812 */ /* 0x000fc800078ef806 */
[----:B------:R-:W-:-:S05]  /*1650*/  LOP3.LUT R3, R3, R4, RZ, 0xc0, !PT ;  /* 0x0000000403037212 */ /* 0x000fca00078ec0ff */
[----:B------:R-:W-:-:S05]  /*1660*/  IMAD.IADD R3, R6, 0x1, R3 ;  /* 0x0000000106037824 */ /* 0x000fca00078e0203 */
[----:B------:R-:W-:Y:S01]  /*1670*/  LOP3.LUT R0, R3, R0, RZ, 0xfc, !PT ;  /* 0x0000000003007212 */ /* 0x000fe200078efcff */
[----:B------:R-:W-:Y:S06]  /*1680*/  BRA `(.L_x_18) ;  /* 0x0000000000107947 */ /* 0x000fec0003800000 */
.L_x_17:
[----:B------:R-:W-:-:S04]  /*1690*/  LOP3.LUT R0, R0, 0x80000000, RZ, 0xc0, !PT ;  /* 0x8000000000007812 */ /* 0x000fc800078ec0ff */
[----:B------:R-:W-:Y:S01]  /*16a0*/  LOP3.LUT R0, R0, 0x7f800000, RZ, 0xfc, !PT ;  /* 0x7f80000000007812 */ /* 0x000fe200078efcff */
[----:B------:R-:W-:Y:S06]  /*16b0*/  BRA `(.L_x_18) ;  /* 0x0000000000047947 */ /* 0x000fec0003800000 */
.L_x_16:
[----:B------:R-:W-:-:S07]  /*16c0*/  IMAD R0, R5, 0x800000, R0 ;  /* 0x0080000005007824 */ /* 0x000fce00078e0200 */
.L_x_18:
[----:B------:R-:W-:Y:S05]  /*16d0*/  BSYNC.RECONVERGENT B2 ;  /* 0x0000000000027941 */ /* 0x000fea0003800200 */
.L_x_15:
[----:B------:R-:W-:Y:S05]  /*16e0*/  BRA `(.L_x_19) ;  /* 0x0000000000207947 */ /* 0x000fea0003800000 */
.L_x_14:
[----:B------:R-:W-:-:S04]  /*16f0*/  LOP3.LUT R0, R4, 0x80000000, R5, 0x48, !PT ;  /* 0x8000000004007812 */ /* 0x000fc800078e4805 */
[----:B------:R-:W-:Y:S01]  /*1700*/  LOP3.LUT R0, R0, 0x7f800000, RZ, 0xfc, !PT ;  /* 0x7f80000000007812 */ /* 0x000fe200078efcff */
[----:B------:R-:W-:Y:S06]  /*1710*/  BRA `(.L_x_19) ;  /* 0x0000000000147947 */ /* 0x000fec0003800000 */
.L_x_13:
[----:B------:R-:W-:Y:S01]  /*1720*/  LOP3.LUT R0, R4, 0x80000000, R5, 0x48, !PT ;  /* 0x8000000004007812 */ /* 0x000fe200078e4805 */
[----:B------:R-:W-:Y:S06]  /*1730*/  BRA `(.L_x_19) ;  /* 0x00000000000c7947 */ /* 0x000fec0003800000 */
.L_x_12:
[----:B------:R-:W0:Y:S01]  /*1740*/  MUFU.RSQ R0, -QNAN ;  /* 0xffc0000000007908 */ /* 0x000e220000001400 */
[----:B------:R-:W-:Y:S05]  /*1750*/  BRA `(.L_x_19) ;  /* 0x0000000000047947 */ /* 0x000fea0003800000 */
.L_x_11:
[----:B------:R-:W-:-:S07]  /*1760*/  FADD.FTZ R0, R5, R0 ;  /* 0x0000000005007221 */ /* 0x000fce0000010000 */
.L_x_19:
[----:B------:R-:W-:Y:S05]  /*1770*/  BSYNC.RECONVERGENT B1 ;  /* 0x0000000000017941 */ /* 0x000fea0003800200 */
.L_x_9:
[----:B------:R-:W-:-:S04]  /*1780*/  IMAD.MOV.U32 R3, RZ, RZ, 0x0 ;  /* 0x00000000ff037424 */ /* 0x000fc800078e00ff */
[----:B0-----:R-:W-:Y:S05]  /*1790*/  RET.REL.NODEC R2 `(_Z8red_procPhS_jjjyj) ;  /* 0xffffffe802187950 */ /* 0x001fea0003c3ffff */
.L_x_20:
[----:B------:R-:W-:-:S00]  /*17a0*/  BRA `(.L_x_20) ;  /* 0xfffffffc00fc7947 */ /* 0x000fc0000383ffff */
[----:B------:R-:W-:-:S00]  /*17b0*/  NOP ;  /* 0x0000000000007918 */ /* 0x000fc00000000000 */
        /* <DEDUP_REMOVED lines=12> */
.L_x_63:


//--------------------- .text._Z10green_procPhS_jjjyj --------------------------
	.section	.text._Z10green_procPhS_jjjyj,"ax",@progbits
	.align	128
        .global         _Z10green_procPhS_jjjyj
        .type           _Z10green_procPhS_jjjyj,@function
        .size           _Z10green_procPhS_jjjyj,(.L_x_64 - _Z10green_procPhS_jjjyj)
        .other          _Z10green_procPhS_jjjyj,@"STO_CUDA_ENTRY STV_DEFAULT"
_Z10green_procPhS_jjjyj:
.text._Z10green_procPhS_jjjyj:
        /* <DEDUP_REMOVED lines=38> */
.L_x_23:
        /* <DEDUP_REMOVED lines=84> */
.L_x_22:
        /* <DEDUP_REMOVED lines=72> */
.L_x_25:
        /* <DEDUP_REMOVED lines=41> */
.L_x_26:
        /* <DEDUP_REMOVED lines=10> */
.L_x_27:
        /* <DEDUP_REMOVED lines=10> */
.L_x_24:
[----:B------:R0:W-:Y:S02]  /*0ff0*/  STS [UR5], R5 ;  /* 0x00000005ff007988 */ /* 0x0001e40008000805 */
.L_x_21:
        /* <DEDUP_REMOVED lines=11> */
[----:B0-----:R-:W-:Y:S05]  /*10b0*/  CALL.REL.NOINC `($__internal_1_$__cuda_sm3x_div_rn_noftz_f32_slowpath) ;  /* 0x00000000001c7944 */ /* 0x001fea0003c00000 */
.L_x_29:
[----:B------:R-:W-:Y:S05]  /*10c0*/  BSYNC.RECONVERGENT B0 ;  /* 0x0000000000007941 */ /* 0x000fea0003800200 */
.L_x_28:
[----:B------:R-:W1:Y:S01]  /*10d0*/  LDCU.64 UR4, c[0x0][0x388] ;  /* 0x00007100ff0477ac */ /* 0x000e620008000a00 */
[----:B------:R-:W2:Y:S01]  /*10e0*/  F2I.U32.TRUNC.NTZ R3, R0 ;  /* 0x0000000000037305 */ /* 0x000ea2000020f000 */
[----:B-1----:R-:W-:-:S05]  /*10f0*/  IADD3 R10, P0, PT, R10, UR4, RZ ;  /* 0x000000040a0a7c10 */ /* 0x002fca000ff1e0ff */
[----:B------:R-:W-:-:S05]  /*1100*/  IMAD.X R11, RZ, RZ, UR5, P0 ;  /* 0x00000005ff0b7e24 */ /* 0x000fca00080e06ff */
[----:B--2---:R-:W-:Y:S01]  /*1110*/  STG.E.U8 desc[UR14][R10.64], R3 ;  /* 0x000000030a007986 */ /* 0x004fe2000c10110e */
[----:B------:R-:W-:Y:S05]  /*1120*/  EXIT ;  /* 0x000000000000794d */ /* 0x000fea0003800000 */
        .weak           $__internal_1_$__cuda_sm3x_div_rn_noftz_f32_slowpath
        .type           $__internal_1_$__cuda_sm3x_div_rn_noftz_f32_slowpath,@function
        .size           $__internal_1_$__cuda_sm3x_div_rn_noftz_f32_slowpath,(.L_x_64 - $__internal_1_$__cuda_sm3x_div_rn_noftz_f32_slowpath)
$__internal_1_$__cuda_sm3x_div_rn_noftz_f32_slowpath:
        /* <DEDUP_REMOVED lines=35> */
.L_x_31:
        /* <DEDUP_REMOVED lines=51> */
.L_x_38:
[----:B------:R-:W-:-:S04]  /*1690*/  LOP3.LUT R0, R0, 0x80000000, RZ, 0xc0, !PT ;  /* 0x8000000000007812 */ /* 0x000fc800078ec0ff */
[----:B------:R-:W-:Y:S01]  /*16a0*/  LOP3.LUT R0, R0, 0x7f800000, RZ, 0xfc, !PT ;  /* 0x7f80000000007812 */ /* 0x000fe200078efcff */
[----:B------:R-:W-:Y:S06]  /*16b0*/  BRA `(.L_x_39) ;  /* 0x0000000000047947 */ /* 0x000fec0003800000 */
.L_x_37:
[----:B------:R-:W-:-:S07]  /*16c0*/  IMAD R0, R5, 0x800000, R0 ;  /* 0x0080000005007824 */ /* 0x000fce00078e0200 */
.L_x_39:
[----:B------:R-:W-:Y:S05]  /*16d0*/  BSYNC.RECONVERGENT B2 ;  /* 0x0000000000027941 */ /* 0x000fea0003800200 */
.L_x_36:
[----:B------:R-:W-:Y:S05]  /*16e0*/  BRA `(.L_x_40) ;  /* 0x0000000000207947 */ /* 0x000fea0003800000 */
.L_x_35:
[----:B------:R-:W-:-:S04]  /*16f0*/  LOP3.LUT R0, R4, 0x80000000, R5, 0x48, !PT ;  /* 0x8000000004007812 */ /* 0x000fc800078e4805 */
[----:B------:R-:W-:Y:S01]  /*1700*/  LOP3.LUT R0, R0, 0x7f800000, RZ, 0xfc, !PT ;  /* 0x7f80000000007812 */ /* 0x000fe200078efcff */
[----:B------:R-:W-:Y:S06]  /*1710*/  BRA `(.L_x_40) ;  /* 0x0000000000147947 */ /* 0x000fec0003800000 */
.L_x_34:
[----:B------:R-:W-:Y:S01]  /*1720*/  LOP3.LUT R0, R4, 0x80000000, R5, 0x48, !PT ;  /* 0x8000000004007812 */ /* 0x000fe200078e4805 */
[----:B------:R-:W-:Y:S06]  /*1730*/  BRA `(.L_x_40) ;  /* 0x00000000000c7947 */ /* 0x000fec0003800000 */
.L_x_33:
[----:B------:R-:W0:Y:S01]  /*1740*/  MUFU.RSQ R0, -QNAN ;  /* 0xffc0000000007908 */ /* 0x000e220000001400 */
[----:B------:R-:W-:Y:S05]  /*1750*/  BRA `(.L_x_40) ;  /* 0x0000000000047947 */ /* 0x000fea0003800000 */
.L_x_32:
[----:B------:R-:W-:-:S07]  /*1760*/  FADD.FTZ R0, R5, R0 ;  /* 0x0000000005007221 */ /* 0x000fce0000010000 */
.L_x_40:
[----:B------:R-:W-:Y:S05]  /*1770*/  BSYNC.RECONVERGENT B1 ;  /* 0x0000000000017941 */ /* 0x000fea0003800200 */
.L_x_30:
[----:B------:R-:W-:-:S04]  /*1780*/  IMAD.MOV.U32 R3, RZ, RZ, 0x0 ;  /* 0x00000000ff037424 */ /* 0x000fc800078e00ff */
[----:B0-----:R-:W-:Y:S05]  /*1790*/  RET.REL.NODEC R2 `(_Z10green_procPhS_jjjyj) ;  /* 0xffffffe802187950 */ /* 0x001fea0003c3ffff */
.L_x_41:
        /* <DEDUP_REMOVED lines=14> */
.L_x_64:


//--------------------- .text._Z9blue_procPhS_jjjyj --------------------------
	.section	.text._Z9blue_procPhS_jjjyj,"ax",@progbits
	.align	128
        .global         _Z9blue_procPhS_jjjyj
        .type           _Z9blue_procPhS_jjjyj,@function
        .size           _Z9blue_procPhS_jjjyj,(.L_x_65 - _Z9blue_procPhS_jjjyj)
        .other          _Z9blue_procPhS_jjjyj,@"STO_CUDA_ENTRY STV_DEFAULT"
_Z9blue_procPhS_jjjyj:
.text._Z9blue_procPhS_jjjyj:
        /* <DEDUP_REMOVED lines=38> */
.L_x_44:
        /* <DEDUP_REMOVED lines=84> */
.L_x_43:
        /* <DEDUP_REMOVED lines=72> */
.L_x_46:
        /* <DEDUP_REMOVED lines=41> */
.L_x_47:
        /* <DEDUP_REMOVED lines=10> */
.L_x_48:
        /* <DEDUP_REMOVED lines=10> */
.L_x_45:
[----:B------:R0:W-:Y:S02]  /*0ff0*/  STS [UR5], R5 ;  /* 0x00000005ff007988 */ /* 0x0001e40008000805 */
.L_x_42:
        /* <DEDUP_REMOVED lines=11> */
[----:B0-----:R-:W-:Y:S05]  /*10b0*/  CALL.REL.NOINC `($__internal_2_$__cuda_sm3x_div_rn_noftz_f32_slowpath) ;  /* 0x00000000001c7944 */ /* 0x001fea0003c00000 */
.L_x_50:
[----:B------:R-:W-:Y:S05]  /*10c0*/  BSYNC.RECONVERGENT B0 ;  /* 0x0000000000007941 */ /* 0x000fea0003800200 */
.L_x_49:
[----:B------:R-:W1:Y:S01]  /*10d0*/  LDCU.64 UR4, c[0x0][0x388] ;  /* 0x00007100ff0477ac */ /* 0x000e620008000a00 */
[----:B------:R-:W2:Y:S01]  /*10e0*/  F2I.U32.TRUNC.NTZ R3, R0 ;  /* 0x0000000000037305 */ /* 0x000ea2000020f000 */
[----:B-1----:R-:W-:-:S05]  /*10f0*/  IADD3 R10, P0, PT, R10, UR4, RZ ;  /* 0x000000040a0a7c10 */ /* 0x002fca000ff1e0ff */
[----:B------:R-:W-:-:S05]  /*1100*/  IMAD.X R11, RZ, RZ, UR5, P0 ;  /* 0x00000005ff0b7e24 */ /* 0x000fca00080e06ff */
[----:B--2---:R-:W-:Y:S01]  /*1110*/  STG.E.U8 desc[UR14][R10.64], R3 ;  /* 0x000000030a007986 */ /* 0x004fe2000c10110e */
[----:B------:R-:W-:Y:S05]  /*1120*/  EXIT ;  /* 0x000000000000794d */ /* 0x000fea0003800000 */
        .weak           $__internal_2_$__cuda_sm3x_div_rn_noftz_f32_slowpath
        .type           $__internal_2_$__cuda_sm3x_div_rn_noftz_f32_slowpath,@function
        .size           $__internal_2_$__cuda_sm3x_div_rn_noftz_f32_slowpath,(.L_x_65 - $__internal_2_$__cuda_sm3x_div_rn_noftz_f32_slowpath)
$__internal_2_$__cuda_sm3x_div_rn_noftz_f32_slowpath:
        /* <DEDUP_REMOVED lines=35> */
.L_x_52:
        /* <DEDUP_REMOVED lines=51> */
.L_x_59:
[----:B------:R-:W-:-:S04]  /*1690*/  LOP3.LUT R0, R0, 0x80000000, RZ, 0xc0, !PT ;  /* 0x8000000000007812 */ /* 0x000fc800078ec0ff */
[----:B------:R-:W-:Y:S01]  /*16a0*/  LOP3.LUT R0, R0, 0x7f800000, RZ, 0xfc, !PT ;  /* 0x7f80000000007812 */ /* 0x000fe200078efcff */
[----:B------:R-:W-:Y:S06]  /*16b0*/  BRA `(.L_x_60) ;  /* 0x0000000000047947 */ /* 0x000fec0003800000 */
.L_x_58:
[----:B------:R-:W-:-:S07]  /*16c0*/  IMAD R0, R5, 0x800000, R0 ;  /* 0x0080000005007824 */ /* 0x000fce00078e0200 */
.L_x_60:
[----:B------:R-:W-:Y:S05]  /*16d0*/  BSYNC.RECONVERGENT B2 ;  /* 0x0000000000027941 */ /* 0x000fea0003800200 */
.L_x_57:
[----:B------:R-:W-:Y:S05]  /*16e0*/  BRA `(.L_x_61) ;  /* 0x0000000000207947 */ /* 0x000fea0003800000 */
.L_x_56:
[----:B------:R-:W-:-:S04]  /*16f0*/  LOP3.LUT R0, R4, 0x80000000, R5, 0x48, !PT ;  /* 0x8000000004007812 */ /* 0x000fc800078e4805 */
[----:B------:R-:W-:Y:S01]  /*1700*/  LOP3.LUT R0, R0, 0x7f800000, RZ, 0xfc, !PT ;  /* 0x7f80000000007812 */ /* 0x000fe200078efcff */
[----:B------:R-:W-:Y:S06]  /*1710*/  BRA `(.L_x_61) ;  /* 0x0000000000147947 */ /* 0x000fec0003800000 */
.L_x_55:
[----:B------:R-:W-:Y:S01]  /*1720*/  LOP3.LUT R0, R4, 0x80000000, R5, 0x48, !PT ;  /* 0x8000000004007812 */ /* 0x000fe200078e4805 */
[----:B------:R-:W-:Y:S06]  /*1730*/  BRA `(.L_x_61) ;  /* 0x00000000000c7947 */ /* 0x000fec0003800000 */
.L_x_54:
[----:B------:R-:W0:Y:S01]  /*1740*/  MUFU.RSQ R0, -QNAN ;  /* 0xffc0000000007908 */ /* 0x000e220000001400 */
[----:B------:R-:W-:Y:S05]  /*1750*/  BRA `(.L_x_61) ;  /* 0x0000000000047947 */ /* 0x000fea0003800000 */
.L_x_53:
[----:B------:R-:W-:-:S07]  /*1760*/  FADD.FTZ R0, R5, R0 ;  /* 0x0000000005007221 */ /* 0x000fce0000010000 */
.L_x_61:
[----:B------:R-:W-:Y:S05]  /*1770*/  BSYNC.RECONVERGENT B1 ;  /* 0x0000000000017941 */ /* 0x000fea0003800200 */
.L_x_51:
[----:B------:R-:W-:-:S04]  /*1780*/  IMAD.MOV.U32 R3, RZ, RZ, 0x0 ;  /* 0x00000000ff037424 */ /* 0x000fc800078e00ff */
[----:B0-----:R-:W-:Y:S05]  /*1790*/  RET.REL.NODEC R2 `(_Z9blue_procPhS_jjjyj) ;  /* 0xffffffe802187950 */ /* 0x001fea0003c3ffff */
.L_x_62:
        /* <DEDUP_REMOVED lines=14> */
.L_x_65:


//--------------------- .nv.shared._Z8red_procPhS_jjjyj --------------------------
	.section	.nv.shared._Z8red_procPhS_jjjyj,"aw",@nobits
	.sectionflags	@""
	.align	4
.nv.shared._Z8red_procPhS_jjjyj:
	.zero		1028


//--------------------- .nv.shared.reserved.0     --------------------------
	.section	.nv.shared.reserved.0,"aw",@nobits
	.weak		__nv_reservedSMEM_offset_0_alias
	.size		__nv_reservedSMEM_offset_0_alias, 0, 64
	.other		__nv_reservedSMEM_offset_0_alias,@"STO_CUDA_RESERVED_SHARED STV_DEFAULT"
__nv_reservedSMEM_offset_0_alias:
	.zero		0
	.zero		64


//--------------------- .nv.shared._Z10green_procPhS_jjjyj --------------------------
	.section	.nv.shared._Z10green_procPhS_jjjyj,"aw",@nobits
	.sectionflags	@""
	.align	4
.nv.shared._Z10green_procPhS_jjjyj:
	.zero		1028


//--------------------- .nv.shared._Z9blue_procPhS_jjjyj --------------------------
	.section	.nv.shared._Z9blue_procPhS_jjjyj,"aw",@nobits
	.sectionflags	@""
	.align	4
.nv.shared._Z9blue_procPhS_jjjyj:
	.zero		1028


//--------------------- .nv.constant0._Z8red_procPhS_jjjyj --------------------------
	.section	.nv.constant0._Z8red_procPhS_jjjyj,"a",@progbits
	.sectionflags	@""
	.align	4
.nv.constant0._Z8red_procPhS_jjjyj:
	.zero		940


//--------------------- .nv.constant0._Z10green_procPhS_jjjyj --------------------------
	.section	.nv.constant0._Z10green_procPhS_jjjyj,"a",@progbits
	.sectionflags	@""
	.align	4
.nv.constant0._Z10green_procPhS_jjjyj:
	.zero		940


//--------------------- .nv.constant0._Z9blue_procPhS_jjjyj --------------------------
	.section	.nv.constant0._Z9blue_procPhS_jjjyj,"a",@progbits
	.sectionflags	@""
	.align	4
.nv.constant0._Z9blue_procPhS_jjjyj:
	.zero		940


//--------------------- SYMBOLS --------------------------

	.type		.nv.reservedSmem.offset0,@object
	.size		.nv.reservedSmem.offset0,0x4
	.type		.nv.reservedSmem.cap,@object
	.size		.nv.reservedSmem.cap,0x4
